//
// Generated by NVIDIA NVVM Compiler
//
// Compiler Build ID: CL-36424714
// Cuda compilation tools, release 13.0, V13.0.88
// Based on NVVM 20.0.0
//

.version 9.0
.target sm_100
.address_size 64

	// .globl	_Z12injectSourcePdS_S_S_iiid
// _ZZ7scatterPdS_S_S_ddiiE3sV1 has been demoted
// _ZZ7scatterPdS_S_S_ddiiE3sV2 has been demoted
// _ZZ7scatterPdS_S_S_ddiiE3sV3 has been demoted
// _ZZ7scatterPdS_S_S_ddiiE3sV4 has been demoted

.visible .entry _Z12injectSourcePdS_S_S_iiid(
	.param .u64 .ptr .align 1 _Z12injectSourcePdS_S_S_iiid_param_0,
	.param .u64 .ptr .align 1 _Z12injectSourcePdS_S_S_iiid_param_1,
	.param .u64 .ptr .align 1 _Z12injectSourcePdS_S_S_iiid_param_2,
	.param .u64 .ptr .align 1 _Z12injectSourcePdS_S_S_iiid_param_3,
	.param .u32 _Z12injectSourcePdS_S_S_iiid_param_4,
	.param .u32 _Z12injectSourcePdS_S_S_iiid_param_5,
	.param .u32 _Z12injectSourcePdS_S_S_iiid_param_6,
	.param .f64 _Z12injectSourcePdS_S_S_iiid_param_7
)
{
	.reg .pred 	%p<2>;
	.reg .b32 	%r<8>;
	.reg .b64 	%rd<14>;
	.reg .b64 	%fd<10>;

	ld.param.u64 	%rd1, [_Z12injectSourcePdS_S_S_iiid_param_0];
	ld.param.u64 	%rd2, [_Z12injectSourcePdS_S_S_iiid_param_1];
	ld.param.u64 	%rd3, [_Z12injectSourcePdS_S_S_iiid_param_2];
	ld.param.u64 	%rd4, [_Z12injectSourcePdS_S_S_iiid_param_3];
	ld.param.u32 	%r1, [_Z12injectSourcePdS_S_S_iiid_param_4];
	ld.param.u32 	%r2, [_Z12injectSourcePdS_S_S_iiid_param_5];
	ld.param.u32 	%r3, [_Z12injectSourcePdS_S_S_iiid_param_6];
	ld.param.f64 	%fd1, [_Z12injectSourcePdS_S_S_iiid_param_7];
	mov.u32 	%r4, %ctaid.x;
	mov.u32 	%r5, %tid.x;
	or.b32  	%r6, %r4, %r5;
	setp.ne.s32 	%p1, %r6, 0;
	@%p1 bra 	$L__BB0_2;
	cvta.to.global.u64 	%rd5, %rd1;
	cvta.to.global.u64 	%rd6, %rd2;
	cvta.to.global.u64 	%rd7, %rd3;
	cvta.to.global.u64 	%rd8, %rd4;
	mad.lo.s32 	%r7, %r3, %r1, %r2;
	mul.wide.s32 	%rd9, %r7, 8;
	add.s64 	%rd10, %rd5, %rd9;
	ld.global.f64 	%fd2, [%rd10];
	add.f64 	%fd3, %fd1, %fd2;
	st.global.f64 	[%rd10], %fd3;
	add.s64 	%rd11, %rd6, %rd9;
	ld.global.f64 	%fd4, [%rd11];
	sub.f64 	%fd5, %fd4, %fd1;
	st.global.f64 	[%rd11], %fd5;
	add.s64 	%rd12, %rd7, %rd9;
	ld.global.f64 	%fd6, [%rd12];
	sub.f64 	%fd7, %fd6, %fd1;
	st.global.f64 	[%rd12], %fd7;
	add.s64 	%rd13, %rd8, %rd9;
	ld.global.f64 	%fd8, [%rd13];
	add.f64 	%fd9, %fd1, %fd8;
	st.global.f64 	[%rd13], %fd9;
$L__BB0_2:
	ret;

}
	// .globl	_Z7scatterPdS_S_S_ddii
.visible .entry _Z7scatterPdS_S_S_ddii(
	.param .u64 .ptr .align 1 _Z7scatterPdS_S_S_ddii_param_0,
	.param .u64 .ptr .align 1 _Z7scatterPdS_S_S_ddii_param_1,
	.param .u64 .ptr .align 1 _Z7scatterPdS_S_S_ddii_param_2,
	.param .u64 .ptr .align 1 _Z7scatterPdS_S_S_ddii_param_3,
	.param .f64 _Z7scatterPdS_S_S_ddii_param_4,
	.param .f64 _Z7scatterPdS_S_S_ddii_param_5,
	.param .u32 _Z7scatterPdS_S_S_ddii_param_6,
	.param .u32 _Z7scatterPdS_S_S_ddii_param_7
)
{
	.reg .pred 	%p<2>;
	.reg .b32 	%r<21>;
	.reg .b64 	%rd<17>;
	.reg .b64 	%fd<33>;
	// demoted variable
	.shared .align 8 .b8 _ZZ7scatterPdS_S_S_ddiiE3sV1[8192];
	// demoted variable
	.shared .align 8 .b8 _ZZ7scatterPdS_S_S_ddiiE3sV2[8192];
	// demoted variable
	.shared .align 8 .b8 _ZZ7scatterPdS_S_S_ddiiE3sV3[8192];
	// demoted variable
	.shared .align 8 .b8 _ZZ7scatterPdS_S_S_ddiiE3sV4[8192];
	ld.param.u64 	%rd4, [_Z7scatterPdS_S_S_ddii_param_3];
	ld.param.u32 	%r4, [_Z7scatterPdS_S_S_ddii_param_7];
	mov.u32 	%r5, %ctaid.x;
	mov.u32 	%r1, %ntid.x;
	mov.u32 	%r2, %tid.x;
	mad.lo.s32 	%r3, %r5, %r1, %r2;
	setp.ge.s32 	%p1, %r3, %r4;
	@%p1 bra 	$L__BB1_2;
	ld.param.f64 	%fd32, [_Z7scatterPdS_S_S_ddii_param_4];
	ld.param.u64 	%rd16, [_Z7scatterPdS_S_S_ddii_param_2];
	ld.param.u64 	%rd15, [_Z7scatterPdS_S_S_ddii_param_1];
	ld.param.u64 	%rd14, [_Z7scatterPdS_S_S_ddii_param_0];
	cvta.to.global.u64 	%rd5, %rd14;
	cvta.to.global.u64 	%rd6, %rd15;
	cvta.to.global.u64 	%rd7, %rd16;
	cvta.to.global.u64 	%rd8, %rd4;
	mul.wide.s32 	%rd9, %r3, 8;
	add.s64 	%rd10, %rd5, %rd9;
	ld.global.f64 	%fd2, [%rd10];
	shl.b32 	%r6, %r2, 3;
	mov.u32 	%r7, _ZZ7scatterPdS_S_S_ddiiE3sV1;
	add.s32 	%r8, %r7, %r6;
	st.shared.f64 	[%r8], %fd2;
	add.s64 	%rd11, %rd6, %rd9;
	ld.global.f64 	%fd3, [%rd11];
	mov.u32 	%r9, _ZZ7scatterPdS_S_S_ddiiE3sV2;
	add.s32 	%r10, %r9, %r6;
	st.shared.f64 	[%r10], %fd3;
	add.s64 	%rd12, %rd7, %rd9;
	ld.global.f64 	%fd4, [%rd12];
	mov.u32 	%r11, _ZZ7scatterPdS_S_S_ddiiE3sV3;
	add.s32 	%r12, %r11, %r6;
	st.shared.f64 	[%r12], %fd4;
	add.s64 	%rd13, %rd8, %rd9;
	ld.global.f64 	%fd5, [%rd13];
	mov.u32 	%r13, _ZZ7scatterPdS_S_S_ddiiE3sV4;
	add.s32 	%r14, %r13, %r6;
	st.shared.f64 	[%r14], %fd5;
	bar.sync 	0;
	rem.u32 	%r15, %r3, %r1;
	shl.b32 	%r16, %r15, 3;
	add.s32 	%r17, %r7, %r16;
	ld.shared.f64 	%fd6, [%r17];
	add.f64 	%fd7, %fd6, %fd6;
	add.s32 	%r18, %r13, %r16;
	ld.shared.f64 	%fd8, [%r18];
	add.f64 	%fd9, %fd8, %fd8;
	add.f64 	%fd10, %fd7, %fd9;
	add.s32 	%r19, %r9, %r16;
	ld.shared.f64 	%fd11, [%r19];
	add.f64 	%fd12, %fd11, %fd11;
	sub.f64 	%fd13, %fd10, %fd12;
	add.s32 	%r20, %r11, %r16;
	ld.shared.f64 	%fd14, [%r20];
	add.f64 	%fd15, %fd14, %fd14;
	sub.f64 	%fd16, %fd13, %fd15;
	mul.f64 	%fd17, %fd32, 0d4010000000000000;
	div.rn.f64 	%fd18, %fd16, %fd17;
	mul.f64 	%fd19, %fd32, %fd18;
	sub.f64 	%fd20, %fd7, %fd19;
	sub.f64 	%fd21, %fd20, %fd6;
	st.shared.f64 	[%r17], %fd21;
	add.f64 	%fd22, %fd12, %fd19;
	sub.f64 	%fd23, %fd22, %fd11;
	st.shared.f64 	[%r19], %fd23;
	add.f64 	%fd24, %fd19, %fd15;
	sub.f64 	%fd25, %fd24, %fd14;
	st.shared.f64 	[%r20], %fd25;
	sub.f64 	%fd26, %fd9, %fd19;
	sub.f64 	%fd27, %fd26, %fd8;
	st.shared.f64 	[%r18], %fd27;
	bar.sync 	0;
	ld.shared.f64 	%fd28, [%r8];
	st.global.f64 	[%rd10], %fd28;
	ld.shared.f64 	%fd29, [%r10];
	st.global.f64 	[%rd11], %fd29;
	ld.shared.f64 	%fd30, [%r12];
	st.global.f64 	[%rd12], %fd30;
	ld.shared.f64 	%fd31, [%r14];
	st.global.f64 	[%rd13], %fd31;
$L__BB1_2:
	ret;

}
	// .globl	_Z7connectPdS_S_S_ii
.visible .entry _Z7connectPdS_S_S_ii(
	.param .u64 .ptr .align 1 _Z7connectPdS_S_S_ii_param_0,
	.param .u64 .ptr .align 1 _Z7connectPdS_S_S_ii_param_1,
	.param .u64 .ptr .align 1 _Z7connectPdS_S_S_ii_param_2,
	.param .u64 .ptr .align 1 _Z7connectPdS_S_S_ii_param_3,
	.param .u32 _Z7connectPdS_S_S_ii_param_4,
	.param .u32 _Z7connectPdS_S_S_ii_param_5
)
{
	.reg .pred 	%p<4>;
	.reg .b32 	%r<15>;
	.reg .b64 	%rd<16>;
	.reg .b64 	%fd<5>;

	ld.param.u64 	%rd1, [_Z7connectPdS_S_S_ii_param_0];
	ld.param.u64 	%rd2, [_Z7connectPdS_S_S_ii_param_1];
	ld.param.u64 	%rd3, [_Z7connectPdS_S_S_ii_param_2];
	ld.param.u64 	%rd4, [_Z7connectPdS_S_S_ii_param_3];
	ld.param.u32 	%r4, [_Z7connectPdS_S_S_ii_param_4];
	ld.param.u32 	%r5, [_Z7connectPdS_S_S_ii_param_5];
	mov.u32 	%r6, %ctaid.x;
	mov.u32 	%r7, %ntid.x;
	mov.u32 	%r8, %tid.x;
	mad.lo.s32 	%r1, %r6, %r7, %r8;
	setp.ge.s32 	%p1, %r1, %r5;
	@%p1 bra 	$L__BB2_5;
	div.s32 	%r2, %r1, %r4;
	mul.lo.s32 	%r9, %r2, %r4;
	sub.s32 	%r3, %r1, %r9;
	setp.lt.s32 	%p2, %r2, 1;
	@%p2 bra 	$L__BB2_3;
	add.s32 	%r11, %r9, %r3;
	cvta.to.global.u64 	%rd5, %rd2;
	mul.wide.s32 	%rd6, %r11, 8;
	add.s64 	%rd7, %rd5, %rd6;
	ld.global.f64 	%fd1, [%rd7];
	sub.s32 	%r12, %r9, %r4;
	add.s32 	%r13, %r12, %r3;
	cvta.to.global.u64 	%rd8, %rd4;
	mul.wide.s32 	%rd9, %r13, 8;
	add.s64 	%rd10, %rd8, %rd9;
	ld.global.f64 	%fd2, [%rd10];
	st.global.f64 	[%rd7], %fd2;
	st.global.f64 	[%rd10], %fd1;
$L__BB2_3:
	setp.lt.s32 	%p3, %r3, 1;
	@%p3 bra 	$L__BB2_5;
	mad.lo.s32 	%r14, %r2, %r4, %r3;
	cvta.to.global.u64 	%rd11, %rd1;
	mul.wide.s32 	%rd12, %r14, 8;
	add.s64 	%rd13, %rd11, %rd12;
	ld.global.f64 	%fd3, [%rd13];
	cvta.to.global.u64 	%rd14, %rd3;
	add.s64 	%rd15, %rd14, %rd12;
	ld.global.f64 	%fd4, [%rd15+-8];
	st.global.f64 	[%rd13], %fd4;
	st.global.f64 	[%rd15+-8], %fd3;
$L__BB2_5:
	ret;

}
	// .globl	_Z8boundaryPdS_S_S_iiidddd
.visible .entry _Z8boundaryPdS_S_S_iiidddd(
	.param .u64 .ptr .align 1 _Z8boundaryPdS_S_S_iiidddd_param_0,
	.param .u64 .ptr .align 1 _Z8boundaryPdS_S_S_iiidddd_param_1,
	.param .u64 .ptr .align 1 _Z8boundaryPdS_S_S_iiidddd_param_2,
	.param .u64 .ptr .align 1 _Z8boundaryPdS_S_S_iiidddd_param_3,
	.param .u32 _Z8boundaryPdS_S_S_iiidddd_param_4,
	.param .u32 _Z8boundaryPdS_S_S_iiidddd_param_5,
	.param .u32 _Z8boundaryPdS_S_S_iiidddd_param_6,
	.param .f64 _Z8boundaryPdS_S_S_iiidddd_param_7,
	.param .f64 _Z8boundaryPdS_S_S_iiidddd_param_8,
	.param .f64 _Z8boundaryPdS_S_S_iiidddd_param_9,
	.param .f64 _Z8boundaryPdS_S_S_iiidddd_param_10
)
{
	.reg .pred 	%p<2>;
	.reg .b32 	%r<10>;
	.reg .b64 	%rd<21>;
	.reg .b64 	%fd<13>;

	ld.param.u64 	%rd2, [_Z8boundaryPdS_S_S_iiidddd_param_1];
	ld.param.u64 	%rd3, [_Z8boundaryPdS_S_S_iiidddd_param_2];
	ld.param.u64 	%rd4, [_Z8boundaryPdS_S_S_iiidddd_param_3];
	ld.param.u32 	%r2, [_Z8boundaryPdS_S_S_iiidddd_param_4];
	ld.param.u32 	%r3, [_Z8boundaryPdS_S_S_iiidddd_param_5];
	ld.param.f64 	%fd1, [_Z8boundaryPdS_S_S_iiidddd_param_7];
	ld.param.f64 	%fd2, [_Z8boundaryPdS_S_S_iiidddd_param_8];
	ld.param.f64 	%fd3, [_Z8boundaryPdS_S_S_iiidddd_param_9];
	ld.param.f64 	%fd4, [_Z8boundaryPdS_S_S_iiidddd_param_10];
	mov.u32 	%r4, %ctaid.x;
	mov.u32 	%r5, %ntid.x;
	mov.u32 	%r6, %tid.x;
	mad.lo.s32 	%r1, %r4, %r5, %r6;
	setp.ge.s32 	%p1, %r1, %r2;
	@%p1 bra 	$L__BB3_2;
	ld.param.u64 	%rd20, [_Z8boundaryPdS_S_S_iiidddd_param_0];
	cvta.to.global.u64 	%rd5, %rd3;
	cvta.to.global.u64 	%rd6, %rd20;
	cvta.to.global.u64 	%rd7, %rd4;
	cvta.to.global.u64 	%rd8, %rd2;
	mul.lo.s32 	%r7, %r2, %r1;
	cvt.s64.s32 	%rd9, %r7;
	cvt.s64.s32 	%rd10, %r3;
	add.s64 	%rd11, %rd10, %rd9;
	shl.b64 	%rd12, %rd11, 3;
	add.s64 	%rd13, %rd5, %rd12;
	ld.global.f64 	%fd5, [%rd13+-8];
	mul.f64 	%fd6, %fd4, %fd5;
	st.global.f64 	[%rd13+-8], %fd6;
	mul.wide.s32 	%rd14, %r7, 8;
	add.s64 	%rd15, %rd6, %rd14;
	ld.global.f64 	%fd7, [%rd15];
	mul.f64 	%fd8, %fd3, %fd7;
	st.global.f64 	[%rd15], %fd8;
	add.s32 	%r8, %r2, -1;
	mad.lo.s32 	%r9, %r8, %r2, %r1;
	mul.wide.s32 	%rd16, %r9, 8;
	add.s64 	%rd17, %rd7, %rd16;
	ld.global.f64 	%fd9, [%rd17];
	mul.f64 	%fd10, %fd2, %fd9;
	st.global.f64 	[%rd17], %fd10;
	mul.wide.s32 	%rd18, %r1, 8;
	add.s64 	%rd19, %rd8, %rd18;
	ld.global.f64 	%fd11, [%rd19];
	mul.f64 	%fd12, %fd1, %fd11;
	st.global.f64 	[%rd19], %fd12;
$L__BB3_2:
	ret;

}
	// .globl	_Z10saveOutputidPdS_S_iii
.visible .entry _Z10saveOutputidPdS_S_iii(
	.param .u32 _Z10saveOutputidPdS_S_iii_param_0,
	.param .f64 _Z10saveOutputidPdS_S_iii_param_1,
	.param .u64 .ptr .align 1 _Z10saveOutputidPdS_S_iii_param_2,
	.param .u64 .ptr .align 1 _Z10saveOutputidPdS_S_iii_param_3,
	.param .u64 .ptr .align 1 _Z10saveOutputidPdS_S_iii_param_4,
	.param .u32 _Z10saveOutputidPdS_S_iii_param_5,
	.param .u32 _Z10saveOutputidPdS_S_iii_param_6,
	.param .u32 _Z10saveOutputidPdS_S_iii_param_7
)
{
	.reg .b32 	%r<7>;
	.reg .b64 	%rd<12>;
	.reg .b64 	%fd<7>;

	ld.param.u32 	%r1, [_Z10saveOutputidPdS_S_iii_param_0];
	ld.param.f64 	%fd1, [_Z10saveOutputidPdS_S_iii_param_1];
	ld.param.u64 	%rd1, [_Z10saveOutputidPdS_S_iii_param_2];
	ld.param.u64 	%rd2, [_Z10saveOutputidPdS_S_iii_param_3];
	ld.param.u64 	%rd3, [_Z10saveOutputidPdS_S_iii_param_4];
	ld.param.u32 	%r2, [_Z10saveOutputidPdS_S_iii_param_5];
	ld.param.u32 	%r3, [_Z10saveOutputidPdS_S_iii_param_6];
	ld.param.u32 	%r4, [_Z10saveOutputidPdS_S_iii_param_7];
	cvta.to.global.u64 	%rd4, %rd3;
	cvta.to.global.u64 	%rd5, %rd2;
	cvta.to.global.u64 	%rd6, %rd1;
	cvt.rn.f64.s32 	%fd2, %r1;
	mul.f64 	%fd3, %fd1, %fd2;
	shl.b32 	%r5, %r1, 1;
	mul.wide.s32 	%rd7, %r5, 8;
	add.s64 	%rd8, %rd6, %rd7;
	st.global.f64 	[%rd8], %fd3;
	mad.lo.s32 	%r6, %r4, %r2, %r3;
	mul.wide.s32 	%rd9, %r6, 8;
	add.s64 	%rd10, %rd5, %rd9;
	ld.global.f64 	%fd4, [%rd10];
	add.s64 	%rd11, %rd4, %rd9;
	ld.global.f64 	%fd5, [%rd11];
	add.f64 	%fd6, %fd4, %fd5;
	st.global.f64 	[%rd8+8], %fd6;
	ret;

}


// ===== COMPILED SASS (sm_100) =====

	.target	sm_100

	.elftype	@"ET_EXEC"


//--------------------- .note.nv.tkinfo           --------------------------
	.section	.note.nv.tkinfo,"",@"SHT_NOTE"
	.sectionflags	@"SHF_NOTE_NV_TKINFO"
	.tkinfo
        /*0018*/ 	.word	0x00000002
        /*0030*/ 	.string	""
        /*0030*/ 	.string	"ptxas"
        /*0030*/ 	.string	"Cuda compilation tools, release 13.0, V13.0.88"
        /*0030*/ 	.string	"Build cuda_13.0.r13.0/compiler.36424714_0"
        /*0030*/ 	.string	"-arch sm_100 -m 64 "



//--------------------- .note.nv.cuinfo           --------------------------
	.section	.note.nv.cuinfo,"",@"SHT_NOTE"
	.sectionflags	@"SHF_NOTE_NV_CUINFO"
        /*0018*/ 	.short	0x0002
        /*001a*/ 	.short	0x0064
        /*001c*/ 	.short	0x0082
	.zero		2


//--------------------- .nv.info                  --------------------------
	.section	.nv.info,"",@"SHT_CUDA_INFO"
	.align	4


	//----- nvinfo : EIATTR_REGCOUNT
	.align		4
        /*0000*/ 	.byte	0x04, 0x2f
        /*0002*/ 	.short	(.L_1 - .L_0)
	.align		4
.L_0:
        /*0004*/ 	.word	index@(_Z12injectSourcePdS_S_S_iiid)
        /*0008*/ 	.word	0x00000014


	//----- nvinfo : EIATTR_FRAME_SIZE
	.align		4
.L_1:
        /*000c*/ 	.byte	0x04, 0x11
        /*000e*/ 	.short	(.L_3 - .L_2)
	.align		4
.L_2:
        /*0010*/ 	.word	index@(_Z12injectSourcePdS_S_S_iiid)
        /*0014*/ 	.word	0x00000000


	//----- nvinfo : EIATTR_REGCOUNT
	.align		4
.L_3:
        /*0018*/ 	.byte	0x04, 0x2f
        /*001a*/ 	.short	(.L_5 - .L_4)
	.align		4
.L_4:
        /*001c*/ 	.word	index@(_Z7scatterPdS_S_S_ddii)
        /*0020*/ 	.word	0x00000034


	//----- nvinfo : EIATTR_FRAME_SIZE
	.align		4
.L_5:
        /*0024*/ 	.byte	0x04, 0x11
        /*0026*/ 	.short	(.L_7 - .L_6)
	.align		4
.L_6:
        /*0028*/ 	.word	index@($__internal_0_$__cuda_sm20_div_rn_f64_full)
        /*002c*/ 	.word	0x00000000


	//----- nvinfo : EIATTR_FRAME_SIZE
	.align		4
.L_7:
        /*0030*/ 	.byte	0x04, 0x11
        /*0032*/ 	.short	(.L_9 - .L_8)
	.align		4
.L_8:
        /*0034*/ 	.word	index@(_Z7scatterPdS_S_S_ddii)
        /*0038*/ 	.word	0x00000000


	//----- nvinfo : EIATTR_REGCOUNT
	.align		4
.L_9:
        /*003c*/ 	.byte	0x04, 0x2f
        /*003e*/ 	.short	(.L_11 - .L_10)
	.align		4
.L_10:
        /*0040*/ 	.word	index@(_Z7connectPdS_S_S_ii)
        /*0044*/ 	.word	0x00000010


	//----- nvinfo : EIATTR_FRAME_SIZE
	.align		4
.L_11:
        /*0048*/ 	.byte	0x04, 0x11
        /*004a*/ 	.short	(.L_13 - .L_12)
	.align		4
.L_12:
        /*004c*/ 	.word	index@(_Z7connectPdS_S_S_ii)
        /*0050*/ 	.word	0x00000000


	//----- nvinfo : EIATTR_REGCOUNT
	.align		4
.L_13:
        /*0054*/ 	.byte	0x04, 0x2f
        /*0056*/ 	.short	(.L_15 - .L_14)
	.align		4
.L_14:
        /*0058*/ 	.word	index@(_Z8boundaryPdS_S_S_iiidddd)
        /*005c*/ 	.word	0x00000012


	//----- nvinfo : EIATTR_FRAME_SIZE
	.align		4
.L_15:
        /*0060*/ 	.byte	0x04, 0x11
        /*0062*/ 	.short	(.L_17 - .L_16)
	.align		4
.L_16:
        /*0064*/ 	.word	index@(_Z8boundaryPdS_S_S_iiidddd)
        /*0068*/ 	.word	0x00000000


	//----- nvinfo : EIATTR_REGCOUNT
	.align		4
.L_17:
        /*006c*/ 	.byte	0x04, 0x2f
        /*006e*/ 	.short	(.L_19 - .L_18)
	.align		4
.L_18:
        /*0070*/ 	.word	index@(_Z10saveOutputidPdS_S_iii)
        /*0074*/ 	.word	0x00000012


	//----- nvinfo : EIATTR_FRAME_SIZE
	.align		4
.L_19:
        /*0078*/ 	.byte	0x04, 0x11
        /*007a*/ 	.short	(.L_21 - .L_20)
	.align		4
.L_20:
        /*007c*/ 	.word	index@(_Z10saveOutputidPdS_S_iii)
        /*0080*/ 	.word	0x00000000


	//----- nvinfo : EIATTR_MIN_STACK_SIZE
	.align		4
.L_21:
        /*0084*/ 	.byte	0x04, 0x12
        /*0086*/ 	.short	(.L_23 - .L_22)
	.align		4
.L_22:
        /*0088*/ 	.word	index@(_Z10saveOutputidPdS_S_iii)
        /*008c*/ 	.word	0x00000000


	//----- nvinfo : EIATTR_MIN_STACK_SIZE
	.align		4
.L_23:
        /*0090*/ 	.byte	0x04, 0x12
        /*0092*/ 	.short	(.L_25 - .L_24)
	.align		4
.L_24:
        /*0094*/ 	.word	index@(_Z8boundaryPdS_S_S_iiidddd)
        /*0098*/ 	.word	0x00000000


	//----- nvinfo : EIATTR_MIN_STACK_SIZE
	.align		4
.L_25:
        /*009c*/ 	.byte	0x04, 0x12
        /*009e*/ 	.short	(.L_27 - .L_26)
	.align		4
.L_26:
        /*00a0*/ 	.word	index@(_Z7connectPdS_S_S_ii)
        /*00a4*/ 	.word	0x00000000


	//----- nvinfo : EIATTR_MIN_STACK_SIZE
	.align		4
.L_27:
        /*00a8*/ 	.byte	0x04, 0x12
        /*00aa*/ 	.short	(.L_29 - .L_28)
	.align		4
.L_28:
        /*00ac*/ 	.word	index@(_Z7scatterPdS_S_S_ddii)
        /*00b0*/ 	.word	0x00000000


	//----- nvinfo : EIATTR_MIN_STACK_SIZE
	.align		4
.L_29:
        /*00b4*/ 	.byte	0x04, 0x12
        /*00b6*/ 	.short	(.L_31 - .L_30)
	.align		4
.L_30:
        /*00b8*/ 	.word	index@(_Z12injectSourcePdS_S_S_iiid)
        /*00bc*/ 	.word	0x00000000
.L_31:


//--------------------- .nv.compat                --------------------------
	.section	.nv.compat,"",@"SHT_CUDA_COMPAT_INFO"
	.align	4
        /*0000*/ 	.byte	0x02, 0x09, 0x00, 0x00, 0x02, 0x02, 0x01, 0x00, 0x02, 0x05, 0x05, 0x00, 0x03, 0x07, 0x01, 0x01
        /*0010*/ 	.byte	0x02, 0x03, 0x00, 0x00, 0x02, 0x06, 0x01, 0x00, 0x04, 0x0b, 0x08, 0x00, 0x01, 0x00, 0x00, 0x00
        /*0020*/ 	.byte	0x00, 0x00, 0x00, 0x00


//--------------------- .nv.info._Z10saveOutputidPdS_S_iii --------------------------
	.section	.nv.info._Z10saveOutputidPdS_S_iii,"",@"SHT_CUDA_INFO"
	.sectionflags	@""
	.align	4


	//----- nvinfo : EIATTR_CUDA_API_VERSION
	.align		4
        /*0000*/ 	.byte	0x04, 0x37
        /*0002*/ 	.short	(.L_33 - .L_32)
.L_32:
        /*0004*/ 	.word	0x00000082


	//----- nvinfo : EIATTR_KPARAM_INFO
	.align		4
.L_33:
        /*0008*/ 	.byte	0x04, 0x17
        /*000a*/ 	.short	(.L_35 - .L_34)
.L_34:
        /*000c*/ 	.word	0x00000000
        /*0010*/ 	.short	0x0007
        /*0012*/ 	.short	0x0030
        /*0014*/ 	.byte	0x00, 0xf0, 0x11, 0x00


	//----- nvinfo : EIATTR_KPARAM_INFO
	.align		4
.L_35:
        /*0018*/ 	.byte	0x04, 0x17
        /*001a*/ 	.short	(.L_37 - .L_36)
.L_36:
        /*001c*/ 	.word	0x00000000
        /*0020*/ 	.short	0x0006
        /*0022*/ 	.short	0x002c
        /*0024*/ 	.byte	0x00, 0xf0, 0x11, 0x00


	//----- nvinfo : EIATTR_KPARAM_INFO
	.align		4
.L_37:
        /*0028*/ 	.byte	0x04, 0x17
        /*002a*/ 	.short	(.L_39 - .L_38)
.L_38:
        /*002c*/ 	.word	0x00000000
        /*0030*/ 	.short	0x0005
        /*0032*/ 	.short	0x0028
        /*0034*/ 	.byte	0x00, 0xf0, 0x11, 0x00


	//----- nvinfo : EIATTR_KPARAM_INFO
	.align		4
.L_39:
        /*0038*/ 	.byte	0x04, 0x17
        /*003a*/ 	.short	(.L_41 - .L_40)
.L_40:
        /*003c*/ 	.word	0x00000000
        /*0040*/ 	.short	0x0004
        /*0042*/ 	.short	0x0020
        /*0044*/ 	.byte	0x00, 0xf5, 0x21, 0x00


	//----- nvinfo : EIATTR_KPARAM_INFO
	.align		4
.L_41:
        /*0048*/ 	.byte	0x04, 0x17
        /*004a*/ 	.short	(.L_43 - .L_42)
.L_42:
        /*004c*/ 	.word	0x00000000
        /*0050*/ 	.short	0x0003
        /*0052*/ 	.short	0x0018
        /*0054*/ 	.byte	0x00, 0xf5, 0x21, 0x00


	//----- nvinfo : EIATTR_KPARAM_INFO
	.align		4
.L_43:
        /*0058*/ 	.byte	0x04, 0x17
        /*005a*/ 	.short	(.L_45 - .L_44)
.L_44:
        /*005c*/ 	.word	0x00000000
        /*0060*/ 	.short	0x0002
        /*0062*/ 	.short	0x0010
        /*0064*/ 	.byte	0x00, 0xf5, 0x21, 0x00


	//----- nvinfo : EIATTR_KPARAM_INFO
	.align		4
.L_45:
        /*0068*/ 	.byte	0x04, 0x17
        /*006a*/ 	.short	(.L_47 - .L_46)
.L_46:
        /*006c*/ 	.word	0x00000000
        /*0070*/ 	.short	0x0001
        /*0072*/ 	.short	0x0008
        /*0074*/ 	.byte	0x00, 0xf0, 0x21, 0x00


	//----- nvinfo : EIATTR_KPARAM_INFO
	.align		4
.L_47:
        /*0078*/ 	.byte	0x04, 0x17
        /*007a*/ 	.short	(.L_49 - .L_48)
.L_48:
        /*007c*/ 	.word	0x00000000
        /*0080*/ 	.short	0x0000
        /*0082*/ 	.short	0x0000
        /*0084*/ 	.byte	0x00, 0xf0, 0x11, 0x00


	//----- nvinfo : EIATTR_SPARSE_MMA_MASK
	.align		4
.L_49:
        /*0088*/ 	.byte	0x03, 0x50
        /*008a*/ 	.short	0x0000


	//----- nvinfo : EIATTR_MAXREG_COUNT
	.align		4
        /*008c*/ 	.byte	0x03, 0x1b
        /*008e*/ 	.short	0x00ff


	//----- nvinfo : EIATTR_MERCURY_ISA_VERSION
	.align		4
        /*0090*/ 	.byte	0x03, 0x5f
        /*0092*/ 	.short	0x0101


	//----- nvinfo : EIATTR_VRC_CTA_INIT_COUNT
	.align		4
        /*0094*/ 	.byte	0x02, 0x4a
	.zero		1
	.zero		1


	//----- nvinfo : EIATTR_EXIT_INSTR_OFFSETS
	.align		4
        /*0098*/ 	.byte	0x04, 0x1c
        /*009a*/ 	.short	(.L_51 - .L_50)


	//   ....[0]....
.L_50:
        /*009c*/ 	.word	0x00000150


	//----- nvinfo : EIATTR_CBANK_PARAM_SIZE
	.align		4
.L_51:
        /*00a0*/ 	.byte	0x03, 0x19
        /*00a2*/ 	.short	0x0034


	//----- nvinfo : EIATTR_PARAM_CBANK
	.align		4
        /*00a4*/ 	.byte	0x04, 0x0a
        /*00a6*/ 	.short	(.L_53 - .L_52)
	.align		4
.L_52:
        /*00a8*/ 	.word	index@(.nv.constant0._Z10saveOutputidPdS_S_iii)
        /*00ac*/ 	.short	0x0380
        /*00ae*/ 	.short	0x0034


	//----- nvinfo : EIATTR_SW_WAR
	.align		4
.L_53:
        /*00b0*/ 	.byte	0x04, 0x36
        /*00b2*/ 	.short	(.L_55 - .L_54)
.L_54:
        /*00b4*/ 	.word	0x00000008
.L_55:


//--------------------- .nv.info._Z8boundaryPdS_S_S_iiidddd --------------------------
	.section	.nv.info._Z8boundaryPdS_S_S_iiidddd,"",@"SHT_CUDA_INFO"
	.sectionflags	@""
	.align	4


	//----- nvinfo : EIATTR_CUDA_API_VERSION
	.align		4
        /*0000*/ 	.byte	0x04, 0x37
        /*0002*/ 	.short	(.L_57 - .L_56)
.L_56:
        /*0004*/ 	.word	0x00000082


	//----- nvinfo : EIATTR_KPARAM_INFO
	.align		4
.L_57:
        /*0008*/ 	.byte	0x04, 0x17
        /*000a*/ 	.short	(.L_59 - .L_58)
.L_58:
        /*000c*/ 	.word	0x00000000
        /*0010*/ 	.short	0x000a
        /*0012*/ 	.short	0x0048
        /*0014*/ 	.byte	0x00, 0xf0, 0x21, 0x00


	//----- nvinfo : EIATTR_KPARAM_INFO
	.align		4
.L_59:
        /*0018*/ 	.byte	0x04, 0x17
        /*001a*/ 	.short	(.L_61 - .L_60)
.L_60:
        /*001c*/ 	.word	0x00000000
        /*0020*/ 	.short	0x0009
        /*0022*/ 	.short	0x0040
        /*0024*/ 	.byte	0x00, 0xf0, 0x21, 0x00


	//----- nvinfo : EIATTR_KPARAM_INFO
	.align		4
.L_61:
        /*0028*/ 	.byte	0x04, 0x17
        /*002a*/ 	.short	(.L_63 - .L_62)
.L_62:
        /*002c*/ 	.word	0x00000000
        /*0030*/ 	.short	0x0008
        /*0032*/ 	.short	0x0038
        /*0034*/ 	.byte	0x00, 0xf0, 0x21, 0x00


	//----- nvinfo : EIATTR_KPARAM_INFO
	.align		4
.L_63:
        /*0038*/ 	.byte	0x04, 0x17
        /*003a*/ 	.short	(.L_65 - .L_64)
.L_64:
        /*003c*/ 	.word	0x00000000
        /*0040*/ 	.short	0x0007
        /*0042*/ 	.short	0x0030
        /*0044*/ 	.byte	0x00, 0xf0, 0x21, 0x00


	//----- nvinfo : EIATTR_KPARAM_INFO
	.align		4
.L_65:
        /*0048*/ 	.byte	0x04, 0x17
        /*004a*/ 	.short	(.L_67 - .L_66)
.L_66:
        /*004c*/ 	.word	0x00000000
        /*0050*/ 	.short	0x0006
        /*0052*/ 	.short	0x0028
        /*0054*/ 	.byte	0x00, 0xf0, 0x11, 0x00


	//----- nvinfo : EIATTR_KPARAM_INFO
	.align		4
.L_67:
        /*0058*/ 	.byte	0x04, 0x17
        /*005a*/ 	.short	(.L_69 - .L_68)
.L_68:
        /*005c*/ 	.word	0x00000000
        /*0060*/ 	.short	0x0005
        /*0062*/ 	.short	0x0024
        /*0064*/ 	.byte	0x00, 0xf0, 0x11, 0x00


	//----- nvinfo : EIATTR_KPARAM_INFO
	.align		4
.L_69:
        /*0068*/ 	.byte	0x04, 0x17
        /*006a*/ 	.short	(.L_71 - .L_70)
.L_70:
        /*006c*/ 	.word	0x00000000
        /*0070*/ 	.short	0x0004
        /*0072*/ 	.short	0x0020
        /*0074*/ 	.byte	0x00, 0xf0, 0x11, 0x00


	//----- nvinfo : EIATTR_KPARAM_INFO
	.align		4
.L_71:
        /*0078*/ 	.byte	0x04, 0x17
        /*007a*/ 	.short	(.L_73 - .L_72)
.L_72:
        /*007c*/ 	.word	0x00000000
        /*0080*/ 	.short	0x0003
        /*0082*/ 	.short	0x0018
        /*0084*/ 	.byte	0x00, 0xf5, 0x21, 0x00


	//----- nvinfo : EIATTR_KPARAM_INFO
	.align		4
.L_73:
        /*0088*/ 	.byte	0x04, 0x17
        /*008a*/ 	.short	(.L_75 - .L_74)
.L_74:
        /*008c*/ 	.word	0x00000000
        /*0090*/ 	.short	0x0002
        /*0092*/ 	.short	0x0010
        /*0094*/ 	.byte	0x00, 0xf5, 0x21, 0x00


	//----- nvinfo : EIATTR_KPARAM_INFO
	.align		4
.L_75:
        /*0098*/ 	.byte	0x04, 0x17
        /*009a*/ 	.short	(.L_77 - .L_76)
.L_76:
        /*009c*/ 	.word	0x00000000
        /*00a0*/ 	.short	0x0001
        /*00a2*/ 	.short	0x0008
        /*00a4*/ 	.byte	0x00, 0xf5, 0x21, 0x00


	//----- nvinfo : EIATTR_KPARAM_INFO
	.align		4
.L_77:
        /*00a8*/ 	.byte	0x04, 0x17
        /*00aa*/ 	.short	(.L_79 - .L_78)
.L_78:
        /*00ac*/ 	.word	0x00000000
        /*00b0*/ 	.short	0x0000
        /*00b2*/ 	.short	0x0000
        /*00b4*/ 	.byte	0x00, 0xf5, 0x21, 0x00


	//----- nvinfo : EIATTR_SPARSE_MMA_MASK
	.align		4
.L_79:
        /*00b8*/ 	.byte	0x03, 0x50
        /*00ba*/ 	.short	0x0000


	//----- nvinfo : EIATTR_MAXREG_COUNT
	.align		4
        /*00bc*/ 	.byte	0x03, 0x1b
        /*00be*/ 	.short	0x00ff


	//----- nvinfo : EIATTR_MERCURY_ISA_VERSION
	.align		4
        /*00c0*/ 	.byte	0x03, 0x5f
        /*00c2*/ 	.short	0x0101


	//----- nvinfo : EIATTR_VRC_CTA_INIT_COUNT
	.align		4
        /*00c4*/ 	.byte	0x02, 0x4a
	.zero		1
	.zero		1


	//----- nvinfo : EIATTR_EXIT_INSTR_OFFSETS
	.align		4
        /*00c8*/ 	.byte	0x04, 0x1c
        /*00ca*/ 	.short	(.L_81 - .L_80)


	//   ....[0]....
.L_80:
        /*00cc*/ 	.word	0x00000070


	//   ....[1]....
        /*00d0*/ 	.word	0x00000270


	//----- nvinfo : EIATTR_CBANK_PARAM_SIZE
	.align		4
.L_81:
        /*00d4*/ 	.byte	0x03, 0x19
        /*00d6*/ 	.short	0x0050


	//----- nvinfo : EIATTR_PARAM_CBANK
	.align		4
        /*00d8*/ 	.byte	0x04, 0x0a
        /*00da*/ 	.short	(.L_83 - .L_82)
	.align		4
.L_82:
        /*00dc*/ 	.word	index@(.nv.constant0._Z8boundaryPdS_S_S_iiidddd)
        /*00e0*/ 	.short	0x0380
        /*00e2*/ 	.short	0x0050


	//----- nvinfo : EIATTR_SW_WAR
	.align		4
.L_83:
        /*00e4*/ 	.byte	0x04, 0x36
        /*00e6*/ 	.short	(.L_85 - .L_84)
.L_84:
        /*00e8*/ 	.word	0x00000008
.L_85:


//--------------------- .nv.info._Z7connectPdS_S_S_ii --------------------------
	.section	.nv.info._Z7connectPdS_S_S_ii,"",@"SHT_CUDA_INFO"
	.sectionflags	@""
	.align	4


	//----- nvinfo : EIATTR_CUDA_API_VERSION
	.align		4
        /*0000*/ 	.byte	0x04, 0x37
        /*0002*/ 	.short	(.L_87 - .L_86)
.L_86:
        /*0004*/ 	.word	0x00000082


	//----- nvinfo : EIATTR_KPARAM_INFO
	.align		4
.L_87:
        /*0008*/ 	.byte	0x04, 0x17
        /*000a*/ 	.short	(.L_89 - .L_88)
.L_88:
        /*000c*/ 	.word	0x00000000
        /*0010*/ 	.short	0x0005
        /*0012*/ 	.short	0x0024
        /*0014*/ 	.byte	0x00, 0xf0, 0x11, 0x00


	//----- nvinfo : EIATTR_KPARAM_INFO
	.align		4
.L_89:
        /*0018*/ 	.byte	0x04, 0x17
        /*001a*/ 	.short	(.L_91 - .L_90)
.L_90:
        /*001c*/ 	.word	0x00000000
        /*0020*/ 	.short	0x0004
        /*0022*/ 	.short	0x0020
        /*0024*/ 	.byte	0x00, 0xf0, 0x11, 0x00


	//----- nvinfo : EIATTR_KPARAM_INFO
	.align		4
.L_91:
        /*0028*/ 	.byte	0x04, 0x17
        /*002a*/ 	.short	(.L_93 - .L_92)
.L_92:
        /*002c*/ 	.word	0x00000000
        /*0030*/ 	.short	0x0003
        /*0032*/ 	.short	0x0018
        /*0034*/ 	.byte	0x00, 0xf5, 0x21, 0x00


	//----- nvinfo : EIATTR_KPARAM_INFO
	.align		4
.L_93:
        /*0038*/ 	.byte	0x04, 0x17
        /*003a*/ 	.short	(.L_95 - .L_94)
.L_94:
        /*003c*/ 	.word	0x00000000
        /*0040*/ 	.short	0x0002
        /*0042*/ 	.short	0x0010
        /*0044*/ 	.byte	0x00, 0xf5, 0x21, 0x00


	//----- nvinfo : EIATTR_KPARAM_INFO
	.align		4
.L_95:
        /*0048*/ 	.byte	0x04, 0x17
        /*004a*/ 	.short	(.L_97 - .L_96)
.L_96:
        /*004c*/ 	.word	0x00000000
        /*0050*/ 	.short	0x0001
        /*0052*/ 	.short	0x0008
        /*0054*/ 	.byte	0x00, 0xf5, 0x21, 0x00


	//----- nvinfo : EIATTR_KPARAM_INFO
	.align		4
.L_97:
        /*0058*/ 	.byte	0x04, 0x17
        /*005a*/ 	.short	(.L_99 - .L_98)
.L_98:
        /*005c*/ 	.word	0x00000000
        /*0060*/ 	.short	0x0000
        /*0062*/ 	.short	0x0000
        /*0064*/ 	.byte	0x00, 0xf5, 0x21, 0x00


	//----- nvinfo : EIATTR_SPARSE_MMA_MASK
	.align		4
.L_99:
        /*0068*/ 	.byte	0x03, 0x50
        /*006a*/ 	.short	0x0000


	//----- nvinfo : EIATTR_MAXREG_COUNT
	.align		4
        /*006c*/ 	.byte	0x03, 0x1b
        /*006e*/ 	.short	0x00ff


	//----- nvinfo : EIATTR_MERCURY_ISA_VERSION
	.align		4
        /*0070*/ 	.byte	0x03, 0x5f
        /*0072*/ 	.short	0x0101


	//----- nvinfo : EIATTR_VRC_CTA_INIT_COUNT
	.align		4
        /*0074*/ 	.byte	0x02, 0x4a
	.zero		1
	.zero		1


	//----- nvinfo : EIATTR_EXIT_INSTR_OFFSETS
	.align		4
        /*0078*/ 	.byte	0x04, 0x1c
        /*007a*/ 	.short	(.L_101 - .L_100)


	//   ....[0]....
.L_100:
        /*007c*/ 	.word	0x00000070


	//   ....[1]....
        /*0080*/ 	.word	0x00000330


	//   ....[2]....
        /*0084*/ 	.word	0x000003d0


	//----- nvinfo : EIATTR_CRS_STACK_SIZE
	.align		4
.L_101:
        /*0088*/ 	.byte	0x04, 0x1e
        /*008a*/ 	.short	(.L_103 - .L_102)
.L_102:
        /*008c*/ 	.word	0x00000000


	//----- nvinfo : EIATTR_CBANK_PARAM_SIZE
	.align		4
.L_103:
        /*0090*/ 	.byte	0x03, 0x19
        /*0092*/ 	.short	0x0028


	//----- nvinfo : EIATTR_PARAM_CBANK
	.align		4
        /*0094*/ 	.byte	0x04, 0x0a
        /*0096*/ 	.short	(.L_105 - .L_104)
	.align		4
.L_104:
        /*0098*/ 	.word	index@(.nv.constant0._Z7connectPdS_S_S_ii)
        /*009c*/ 	.short	0x0380
        /*009e*/ 	.short	0x0028


	//----- nvinfo : EIATTR_SW_WAR
	.align		4
.L_105:
        /*00a0*/ 	.byte	0x04, 0x36
        /*00a2*/ 	.short	(.L_107 - .L_106)
.L_106:
        /*00a4*/ 	.word	0x00000008
.L_107:


//--------------------- .nv.info._Z7scatterPdS_S_S_ddii --------------------------
	.section	.nv.info._Z7scatterPdS_S_S_ddii,"",@"SHT_CUDA_INFO"
	.sectionflags	@""
	.align	4


	//----- nvinfo : EIATTR_CUDA_API_VERSION
	.align		4
        /*0000*/ 	.byte	0x04, 0x37
        /*0002*/ 	.short	(.L_109 - .L_108)
.L_108:
        /*0004*/ 	.word	0x00000082


	//----- nvinfo : EIATTR_KPARAM_INFO
	.align		4
.L_109:
        /*0008*/ 	.byte	0x04, 0x17
        /*000a*/ 	.short	(.L_111 - .L_110)
.L_110:
        /*000c*/ 	.word	0x00000000
        /*0010*/ 	.short	0x0007
        /*0012*/ 	.short	0x0034
        /*0014*/ 	.byte	0x00, 0xf0, 0x11, 0x00


	//----- nvinfo : EIATTR_KPARAM_INFO
	.align		4
.L_111:
        /*0018*/ 	.byte	0x04, 0x17
        /*001a*/ 	.short	(.L_113 - .L_112)
.L_112:
        /*001c*/ 	.word	0x00000000
        /*0020*/ 	.short	0x0006
        /*0022*/ 	.short	0x0030
        /*0024*/ 	.byte	0x00, 0xf0, 0x11, 0x00


	//----- nvinfo : EIATTR_KPARAM_INFO
	.align		4
.L_113:
        /*0028*/ 	.byte	0x04, 0x17
        /*002a*/ 	.short	(.L_115 - .L_114)
.L_114:
        /*002c*/ 	.word	0x00000000
        /*0030*/ 	.short	0x0005
        /*0032*/ 	.short	0x0028
        /*0034*/ 	.byte	0x00, 0xf0, 0x21, 0x00


	//----- nvinfo : EIATTR_KPARAM_INFO
	.align		4
.L_115:
        /*0038*/ 	.byte	0x04, 0x17
        /*003a*/ 	.short	(.L_117 - .L_116)
.L_116:
        /*003c*/ 	.word	0x00000000
        /*0040*/ 	.short	0x0004
        /*0042*/ 	.short	0x0020
        /*0044*/ 	.byte	0x00, 0xf0, 0x21, 0x00


	//----- nvinfo : EIATTR_KPARAM_INFO
	.align		4
.L_117:
        /*0048*/ 	.byte	0x04, 0x17
        /*004a*/ 	.short	(.L_119 - .L_118)
.L_118:
        /*004c*/ 	.word	0x00000000
        /*0050*/ 	.short	0x0003
        /*0052*/ 	.short	0x0018
        /*0054*/ 	.byte	0x00, 0xf5, 0x21, 0x00


	//----- nvinfo : EIATTR_KPARAM_INFO
	.align		4
.L_119:
        /*0058*/ 	.byte	0x04, 0x17
        /*005a*/ 	.short	(.L_121 - .L_120)
.L_120:
        /*005c*/ 	.word	0x00000000
        /*0060*/ 	.short	0x0002
        /*0062*/ 	.short	0x0010
        /*0064*/ 	.byte	0x00, 0xf5, 0x21, 0x00


	//----- nvinfo : EIATTR_KPARAM_INFO
	.align		4
.L_121:
        /*0068*/ 	.byte	0x04, 0x17
        /*006a*/ 	.short	(.L_123 - .L_122)
.L_122:
        /*006c*/ 	.word	0x00000000
        /*0070*/ 	.short	0x0001
        /*0072*/ 	.short	0x0008
        /*0074*/ 	.byte	0x00, 0xf5, 0x21, 0x00


	//----- nvinfo : EIATTR_KPARAM_INFO
	.align		4
.L_123:
        /*0078*/ 	.byte	0x04, 0x17
        /*007a*/ 	.short	(.L_125 - .L_124)
.L_124:
        /*007c*/ 	.word	0x00000000
        /*0080*/ 	.short	0x0000
        /*0082*/ 	.short	0x0000
        /*0084*/ 	.byte	0x00, 0xf5, 0x21, 0x00


	//----- nvinfo : EIATTR_SPARSE_MMA_MASK
	.align		4
.L_125:
        /*0088*/ 	.byte	0x03, 0x50
        /*008a*/ 	.short	0x0000


	//----- nvinfo : EIATTR_MAXREG_COUNT
	.align		4
        /*008c*/ 	.byte	0x03, 0x1b
        /*008e*/ 	.short	0x00ff


	//----- nvinfo : EIATTR_NUM_BARRIERS
	.align		4
        /*0090*/ 	.byte	0x02, 0x4c
        /*0092*/ 	.byte	0x01
	.zero		1


	//----- nvinfo : EIATTR_MERCURY_ISA_VERSION
	.align		4
        /*0094*/ 	.byte	0x03, 0x5f
        /*0096*/ 	.short	0x0101


	//----- nvinfo : EIATTR_VRC_CTA_INIT_COUNT
	.align		4
        /*0098*/ 	.byte	0x02, 0x4a
	.zero		1
	.zero		1


	//----- nvinfo : EIATTR_EXIT_INSTR_OFFSETS
	.align		4
        /*009c*/ 	.byte	0x04, 0x1c
        /*009e*/ 	.short	(.L_127 - .L_126)


	//   ....[0]....
.L_126:
        /*00a0*/ 	.word	0x00000070


	//   ....[1]....
        /*00a4*/ 	.word	0x00000740


	//----- nvinfo : EIATTR_CRS_STACK_SIZE
	.align		4
.L_127:
        /*00a8*/ 	.byte	0x04, 0x1e
        /*00aa*/ 	.short	(.L_129 - .L_128)
.L_128:
        /*00ac*/ 	.word	0x00000000


	//----- nvinfo : EIATTR_CBANK_PARAM_SIZE
	.align		4
.L_129:
        /*00b0*/ 	.byte	0x03, 0x19
        /*00b2*/ 	.short	0x0038


	//----- nvinfo : EIATTR_PARAM_CBANK
	.align		4
        /*00b4*/ 	.byte	0x04, 0x0a
        /*00b6*/ 	.short	(.L_131 - .L_130)
	.align		4
.L_130:
        /*00b8*/ 	.word	index@(.nv.constant0._Z7scatterPdS_S_S_ddii)
        /*00bc*/ 	.short	0x0380
        /*00be*/ 	.short	0x0038


	//----- nvinfo : EIATTR_SW_WAR
	.align		4
.L_131:
        /*00c0*/ 	.byte	0x04, 0x36
        /*00c2*/ 	.short	(.L_133 - .L_132)
.L_132:
        /*00c4*/ 	.word	0x00000008
.L_133:


//--------------------- .nv.info._Z12injectSourcePdS_S_S_iiid --------------------------
	.section	.nv.info._Z12injectSourcePdS_S_S_iiid,"",@"SHT_CUDA_INFO"
	.sectionflags	@""
	.align	4


	//----- nvinfo : EIATTR_CUDA_API_VERSION
	.align		4
        /*0000*/ 	.byte	0x04, 0x37
        /*0002*/ 	.short	(.L_135 - .L_134)
.L_134:
        /*0004*/ 	.word	0x00000082


	//----- nvinfo : EIATTR_KPARAM_INFO
	.align		4
.L_135:
        /*0008*/ 	.byte	0x04, 0x17
        /*000a*/ 	.short	(.L_137 - .L_136)
.L_136:
        /*000c*/ 	.word	0x00000000
        /*0010*/ 	.short	0x0007
        /*0012*/ 	.short	0x0030
        /*0014*/ 	.byte	0x00, 0xf0, 0x21, 0x00


	//----- nvinfo : EIATTR_KPARAM_INFO
	.align		4
.L_137:
        /*0018*/ 	.byte	0x04, 0x17
        /*001a*/ 	.short	(.L_139 - .L_138)
.L_138:
        /*001c*/ 	.word	0x00000000
        /*0020*/ 	.short	0x0006
        /*0022*/ 	.short	0x0028
        /*0024*/ 	.byte	0x00, 0xf0, 0x11, 0x00


	//----- nvinfo : EIATTR_KPARAM_INFO
	.align		4
.L_139:
        /*0028*/ 	.byte	0x04, 0x17
        /*002a*/ 	.short	(.L_141 - .L_140)
.L_140:
        /*002c*/ 	.word	0x00000000
        /*0030*/ 	.short	0x0005
        /*0032*/ 	.short	0x0024
        /*0034*/ 	.byte	0x00, 0xf0, 0x11, 0x00


	//----- nvinfo : EIATTR_KPARAM_INFO
	.align		4
.L_141:
        /*0038*/ 	.byte	0x04, 0x17
        /*003a*/ 	.short	(.L_143 - .L_142)
.L_142:
        /*003c*/ 	.word	0x00000000
        /*0040*/ 	.short	0x0004
        /*0042*/ 	.short	0x0020
        /*0044*/ 	.byte	0x00, 0xf0, 0x11, 0x00


	//----- nvinfo : EIATTR_KPARAM_INFO
	.align		4
.L_143:
        /*0048*/ 	.byte	0x04, 0x17
        /*004a*/ 	.short	(.L_145 - .L_144)
.L_144:
        /*004c*/ 	.word	0x00000000
        /*0050*/ 	.short	0x0003
        /*0052*/ 	.short	0x0018
        /*0054*/ 	.byte	0x00, 0xf5, 0x21, 0x00


	//----- nvinfo : EIATTR_KPARAM_INFO
	.align		4
.L_145:
        /*0058*/ 	.byte	0x04, 0x17
        /*005a*/ 	.short	(.L_147 - .L_146)
.L_146:
        /*005c*/ 	.word	0x00000000
        /*0060*/ 	.short	0x0002
        /*0062*/ 	.short	0x0010
        /*0064*/ 	.byte	0x00, 0xf5, 0x21, 0x00


	//----- nvinfo : EIATTR_KPARAM_INFO
	.align		4
.L_147:
        /*0068*/ 	.byte	0x04, 0x17
        /*006a*/ 	.short	(.L_149 - .L_148)
.L_148:
        /*006c*/ 	.word	0x00000000
        /*0070*/ 	.short	0x0001
        /*0072*/ 	.short	0x0008
        /*0074*/ 	.byte	0x00, 0xf5, 0x21, 0x00


	//----- nvinfo : EIATTR_KPARAM_INFO
	.align		4
.L_149:
        /*0078*/ 	.byte	0x04, 0x17
        /*007a*/ 	.short	(.L_151 - .L_150)
.L_150:
        /*007c*/ 	.word	0x00000000
        /*0080*/ 	.short	0x0000
        /*0082*/ 	.short	0x0000
        /*0084*/ 	.byte	0x00, 0xf5, 0x21, 0x00


	//----- nvinfo : EIATTR_SPARSE_MMA_MASK
	.align		4
.L_151:
        /*0088*/ 	.byte	0x03, 0x50
        /*008a*/ 	.short	0x0000


	//----- nvinfo : EIATTR_MAXREG_COUNT
	.align		4
        /*008c*/ 	.byte	0x03, 0x1b
        /*008e*/ 	.short	0x00ff


	//----- nvinfo : EIATTR_MERCURY_ISA_VERSION
	.align		4
        /*0090*/ 	.byte	0x03, 0x5f
        /*0092*/ 	.short	0x0101


	//----- nvinfo : EIATTR_VRC_CTA_INIT_COUNT
	.align		4
        /*0094*/ 	.byte	0x02, 0x4a
	.zero		1
	.zero		1


	//----- nvinfo : EIATTR_EXIT_INSTR_OFFSETS
	.align		4
        /*0098*/ 	.byte	0x04, 0x1c
        /*009a*/ 	.short	(.L_153 - .L_152)


	//   ....[0]....
.L_152:
        /*009c*/ 	.word	0x00000040


	//   ....[1]....
        /*00a0*/ 	.word	0x000001e0


	//----- nvinfo : EIATTR_CBANK_PARAM_SIZE
	.align		4
.L_153:
        /*00a4*/ 	.byte	0x03, 0x19
        /*00a6*/ 	.short	0x0038


	//----- nvinfo : EIATTR_PARAM_CBANK
	.align		4
        /*00a8*/ 	.byte	0x04, 0x0a
        /*00aa*/ 	.short	(.L_155 - .L_154)
	.align		4
.L_154:
        /*00ac*/ 	.word	index@(.nv.constant0._Z12injectSourcePdS_S_S_iiid)
        /*00b0*/ 	.short	0x0380
        /*00b2*/ 	.short	0x0038


	//----- nvinfo : EIATTR_SW_WAR
	.align		4
.L_155:
        /*00b4*/ 	.byte	0x04, 0x36
        /*00b6*/ 	.short	(.L_157 - .L_156)
.L_156:
        /*00b8*/ 	.word	0x00000008
.L_157:


//--------------------- .nv.callgraph             --------------------------
	.section	.nv.callgraph,"",@"SHT_CUDA_CALLGRAPH"
	.align	4
	.sectionentsize	8
	.align		4
        /*0000*/ 	.word	0x00000000
	.align		4
        /*0004*/ 	.word	0xffffffff
	.align		4
        /*0008*/ 	.word	0x00000000
	.align		4
        /*000c*/ 	.word	0xfffffffe
	.align		4
        /*0010*/ 	.word	0x00000000
	.align		4
        /*0014*/ 	.word	0xfffffffd
	.align		4
        /*0018*/ 	.word	0x00000000
	.align		4
        /*001c*/ 	.word	0xfffffffc


//--------------------- .text._Z10saveOutputidPdS_S_iii --------------------------
	.section	.text._Z10saveOutputidPdS_S_iii,"ax",@progbits
	.align	128
        .global         _Z10saveOutputidPdS_S_iii
        .type           _Z10saveOutputidPdS_S_iii,@function
        .size           _Z10saveOutputidPdS_S_iii,(.L_x_15 - _Z10saveOutputidPdS_S_iii)
        .other          _Z10saveOutputidPdS_S_iii,@"STO_CUDA_ENTRY STV_DEFAULT"
_Z10saveOutputidPdS_S_iii:
.text._Z10saveOutputidPdS_S_iii:
[----:B------:R-:W-:Y:S08]  /*0000*/  LDC R1, c[0x0][0x37c] ;  /* 0x0000df00ff017b82 */ /* 0x000ff00000000800 */
[----:B------:R-:W0:Y:S01]  /*0010*/  LDC R0, c[0x0][0x380] ;  /* 0x0000e000ff007b82 */ /* 0x000e220000000800 */
[----:B------:R-:W1:Y:S01]  /*0020*/  LDCU.64 UR6, c[0x0][0x388] ;  /* 0x00007100ff0677ac */ /* 0x000e620008000a00 */
[----:B------:R-:W2:Y:S06]  /*0030*/  LDCU.64 UR4, c[0x0][0x358] ;  /* 0x00006b00ff0477ac */ /* 0x000eac0008000a00 */
[----:B------:R-:W3:Y:S08]  /*0040*/  LDC R13, c[0x0][0x3b0] ;  /* 0x0000ec00ff0d7b82 */ /* 0x000ef00000000800 */
[----:B------:R-:W3:Y:S08]  /*0050*/  LDC.64 R14, c[0x0][0x3a8] ;  /* 0x0000ea00ff0e7b82 */ /* 0x000ef00000000a00 */
[----:B------:R-:W4:Y:S01]  /*0060*/  LDC.64 R4, c[0x0][0x390] ;  /* 0x0000e400ff047b82 */ /* 0x000f220000000a00 */
[----:B0-----:R-:W1:Y:S01]  /*0070*/  I2F.F64 R2, R0 ;  /* 0x0000000000027312 */ /* 0x001e620000201c00 */
[----:B------:R-:W-:-:S06]  /*0080*/  SHF.L.U32 R11, R0, 0x1, RZ ;  /* 0x00000001000b7819 */ /* 0x000fcc00000006ff */
[----:B------:R-:W0:Y:S08]  /*0090*/  LDC.64 R6, c[0x0][0x398] ;  /* 0x0000e600ff067b82 */ /* 0x000e300000000a00 */
[----:B------:R-:W5:Y:S01]  /*00a0*/  LDC.64 R8, c[0x0][0x3a0] ;  /* 0x0000e800ff087b82 */ /* 0x000f620000000a00 */
[----:B---3--:R-:W-:Y:S01]  /*00b0*/  IMAD R13, R13, R14, R15 ;  /* 0x0000000e0d0d7224 */ /* 0x008fe200078e020f */
[----:B-1----:R-:W-:Y:S01]  /*00c0*/  DMUL R2, R2, UR6 ;  /* 0x0000000602027c28 */ /* 0x002fe20008000000 */
[----:B----4-:R-:W-:-:S06]  /*00d0*/  IMAD.WIDE R4, R11, 0x8, R4 ;  /* 0x000000080b047825 */ /* 0x010fcc00078e0204 */
[----:B--2---:R-:W-:Y:S01]  /*00e0*/  STG.E.64 desc[UR4][R4.64], R2 ;  /* 0x0000000204007986 */ /* 0x004fe2000c101b04 */
[----:B0-----:R-:W-:-:S06]  /*00f0*/  IMAD.WIDE R6, R13, 0x8, R6 ;  /* 0x000000080d067825 */ /* 0x001fcc00078e0206 */
[----:B------:R-:W2:Y:S01]  /*0100*/  LDG.E.64 R6, desc[UR4][R6.64] ;  /* 0x0000000406067981 */ /* 0x000ea2000c1e1b00 */
[----:B-----5:R-:W-:-:S06]  /*0110*/  IMAD.WIDE R8, R13, 0x8, R8 ;  /* 0x000000080d087825 */ /* 0x020fcc00078e0208 */
[----:B------:R-:W2:Y:S02]  /*0120*/  LDG.E.64 R8, desc[UR4][R8.64] ;  /* 0x0000000408087981 */ /* 0x000ea4000c1e1b00 */
[----:B--2---:R-:W-:-:S07]  /*0130*/  DADD R10, R6, R8 ;  /* 0x00000000060a7229 */ /* 0x004fce0000000008 */
[----:B------:R-:W-:Y:S01]  /*0140*/  STG.E.64 desc[UR4][R4.64+0x8], R10 ;  /* 0x0000080a04007986 */ /* 0x000fe2000c101b04 */
[----:B------:R-:W-:Y:S05]  /*0150*/  EXIT ;  /* 0x000000000000794d */ /* 0x000fea0003800000 */
.L_x_0:
[----:B------:R-:W-:-:S00]  /*0160*/  BRA `(.L_x_0) ;  /* 0xfffffffc00fc7947 */ /* 0x000fc0000383ffff */
[----:B------:R-:W-:-:S00]  /*0170*/  NOP ;  /* 0x0000000000007918 */ /* 0x000fc00000000000 */
        /* <DEDUP_REMOVED lines=8> */
.L_x_15:


//--------------------- .text._Z8boundaryPdS_S_S_iiidddd --------------------------
	.section	.text._Z8boundaryPdS_S_S_iiidddd,"ax",@progbits
	.align	128
        .global         _Z8boundaryPdS_S_S_iiidddd
        .type           _Z8boundaryPdS_S_S_iiidddd,@function
        .size           _Z8boundaryPdS_S_S_iiidddd,(.L_x_16 - _Z8boundaryPdS_S_S_iiidddd)
        .other          _Z8boundaryPdS_S_S_iiidddd,@"STO_CUDA_ENTRY STV_DEFAULT"
_Z8boundaryPdS_S_S_iiidddd:
.text._Z8boundaryPdS_S_S_iiidddd:
[----:B------:R-:W-:Y:S01]  /*0000*/  LDC R1, c[0x0][0x37c] ;  /* 0x0000df00ff017b82 */ /* 0x000fe20000000800 */
[----:B------:R-:W0:Y:S07]  /*0010*/  S2R R3, SR_TID.X ;  /* 0x0000000000037919 */ /* 0x000e2e0000002100 */
[----:B------:R-:W0:Y:S08]  /*0020*/  S2UR UR4, SR_CTAID.X ;  /* 0x00000000000479c3 */ /* 0x000e300000002500 */
[----:B------:R-:W0:Y:S08]  /*0030*/  LDC R0, c[0x0][0x360] ;  /* 0x0000d800ff007b82 */ /* 0x000e300000000800 */
[----:B------:R-:W1:Y:S01]  /*0040*/  LDC R15, c[0x0][0x3a0] ;  /* 0x0000e800ff0f7b82 */ /* 0x000e620000000800 */
[----:B0-----:R-:W-:-:S05]  /*0050*/  IMAD R0, R0, UR4, R3 ;  /* 0x0000000400007c24 */ /* 0x001fca000f8e0203 */
[----:B-1----:R-:W-:-:S13]  /*0060*/  ISETP.GE.AND P0, PT, R0, R15, PT ;  /* 0x0000000f0000720c */ /* 0x002fda0003f06270 */
[----:B------:R-:W-:Y:S05]  /*0070*/  @P0 EXIT ;  /* 0x000000000000094d */ /* 0x000fea0003800000 */
[----:B------:R-:W0:Y:S01]  /*0080*/  LDCU UR7, c[0x0][0x3a4] ;  /* 0x00007480ff0777ac */ /* 0x000e220008000800 */
[----:B------:R-:W-:Y:S01]  /*0090*/  IMAD R9, R0, R15, RZ ;  /* 0x0000000f00097224 */ /* 0x000fe200078e02ff */
[----:B------:R-:W1:Y:S01]  /*00a0*/  LDC.64 R6, c[0x0][0x380] ;  /* 0x0000e000ff067b82 */ /* 0x000e620000000a00 */
[----:B------:R-:W2:Y:S01]  /*00b0*/  LDCU.64 UR8, c[0x0][0x390] ;  /* 0x00007200ff0877ac */ /* 0x000ea20008000a00 */
[----:B------:R-:W3:Y:S06]  /*00c0*/  LDCU.64 UR4, c[0x0][0x358] ;  /* 0x00006b00ff0477ac */ /* 0x000eec0008000a00 */
[----:B------:R-:W4:Y:S01]  /*00d0*/  LDC.64 R10, c[0x0][0x398] ;  /* 0x0000e600ff0a7b82 */ /* 0x000f220000000a00 */
[----:B0-----:R-:W-:-:S02]  /*00e0*/  USHF.R.S32.HI UR6, URZ, 0x1f, UR7 ;  /* 0x0000001fff067899 */ /* 0x001fc40008011407 */
[----:B------:R-:W-:-:S04]  /*00f0*/  IADD3 R3, P0, PT, R9, UR7, RZ ;  /* 0x0000000709037c10 */ /* 0x000fc8000ff1e0ff */
[----:B------:R-:W-:Y:S02]  /*0100*/  LEA.HI.X.SX32 R4, R9, UR6, 0x1, P0 ;  /* 0x0000000609047c11 */ /* 0x000fe400080f0eff */
[----:B--2---:R-:W-:-:S04]  /*0110*/  LEA R2, P0, R3, UR8, 0x3 ;  /* 0x0000000803027c11 */ /* 0x004fc8000f8018ff */
[----:B------:R-:W-:Y:S01]  /*0120*/  LEA.HI.X R3, R3, UR9, R4, 0x3, P0 ;  /* 0x0000000903037c11 */ /* 0x000fe200080f1c04 */
[----:B------:R-:W0:Y:S04]  /*0130*/  LDCU.128 UR8, c[0x0][0x3c0] ;  /* 0x00007800ff0877ac */ /* 0x000e280008000c00 */
[----:B---3--:R-:W0:Y:S01]  /*0140*/  LDG.E.64 R4, desc[UR4][R2.64+-0x8] ;  /* 0xfffff80402047981 */ /* 0x008e22000c1e1b00 */
[----:B-1----:R-:W-:Y:S01]  /*0150*/  IMAD.WIDE R6, R9, 0x8, R6 ;  /* 0x0000000809067825 */ /* 0x002fe200078e0206 */
[----:B0-----:R-:W-:-:S07]  /*0160*/  DMUL R4, R4, UR10 ;  /* 0x0000000a04047c28 */ /* 0x001fce0008000000 */
[----:B------:R0:W-:Y:S04]  /*0170*/  STG.E.64 desc[UR4][R2.64+-0x8], R4 ;  /* 0xfffff80402007986 */ /* 0x0001e8000c101b04 */
[----:B------:R-:W2:Y:S01]  /*0180*/  LDG.E.64 R8, desc[UR4][R6.64] ;  /* 0x0000000406087981 */ /* 0x000ea2000c1e1b00 */
[----:B------:R-:W-:-:S05]  /*0190*/  IADD3 R13, PT, PT, R15, -0x1, RZ ;  /* 0xffffffff0f0d7810 */ /* 0x000fca0007ffe0ff */
[----:B------:R-:W-:Y:S02]  /*01a0*/  IMAD R13, R13, R15, R0 ;  /* 0x0000000f0d0d7224 */ /* 0x000fe400078e0200 */
[----:B------:R-:W0:Y:S02]  /*01b0*/  LDC.64 R14, c[0x0][0x388] ;  /* 0x0000e200ff0e7b82 */ /* 0x000e240000000a00 */
[----:B----4-:R-:W-:Y:S01]  /*01c0*/  IMAD.WIDE R10, R13, 0x8, R10 ;  /* 0x000000080d0a7825 */ /* 0x010fe200078e020a */
[----:B--2---:R-:W-:Y:S01]  /*01d0*/  DMUL R8, R8, UR8 ;  /* 0x0000000808087c28 */ /* 0x004fe20008000000 */
[----:B------:R-:W1:Y:S06]  /*01e0*/  LDCU.128 UR8, c[0x0][0x3b0] ;  /* 0x00007600ff0877ac */ /* 0x000e6c0008000c00 */
[----:B------:R-:W-:Y:S04]  /*01f0*/  STG.E.64 desc[UR4][R6.64], R8 ;  /* 0x0000000806007986 */ /* 0x000fe8000c101b04 */
[----:B------:R-:W1:Y:S01]  /*0200*/  LDG.E.64 R12, desc[UR4][R10.64] ;  /* 0x000000040a0c7981 */ /* 0x000e62000c1e1b00 */
[----:B0-----:R-:W-:Y:S01]  /*0210*/  IMAD.WIDE R2, R0, 0x8, R14 ;  /* 0x0000000800027825 */ /* 0x001fe200078e020e */
[----:B-1----:R-:W-:-:S07]  /*0220*/  DMUL R12, R12, UR10 ;  /* 0x0000000a0c0c7c28 */ /* 0x002fce0008000000 */
[----:B------:R-:W-:Y:S04]  /*0230*/  STG.E.64 desc[UR4][R10.64], R12 ;  /* 0x0000000c0a007986 */ /* 0x000fe8000c101b04 */
[----:B------:R-:W2:Y:S02]  /*0240*/  LDG.E.64 R4, desc[UR4][R2.64] ;  /* 0x0000000402047981 */ /* 0x000ea4000c1e1b00 */
[----:B--2---:R-:W-:-:S07]  /*0250*/  DMUL R4, R4, UR8 ;  /* 0x0000000804047c28 */ /* 0x004fce0008000000 */
[----:B------:R-:W-:Y:S01]  /*0260*/  STG.E.64 desc[UR4][R2.64], R4 ;  /* 0x0000000402007986 */ /* 0x000fe2000c101b04 */
[----:B------:R-:W-:Y:S05]  /*0270*/  EXIT ;  /* 0x000000000000794d */ /* 0x000fea0003800000 */
.L_x_1:
        /* <DEDUP_REMOVED lines=16> */
.L_x_16:


//--------------------- .text._Z7connectPdS_S_S_ii --------------------------
	.section	.text._Z7connectPdS_S_S_ii,"ax",@progbits
	.align	128
        .global         _Z7connectPdS_S_S_ii
        .type           _Z7connectPdS_S_S_ii,@function
        .size           _Z7connectPdS_S_S_ii,(.L_x_17 - _Z7connectPdS_S_S_ii)
        .other          _Z7connectPdS_S_S_ii,@"STO_CUDA_ENTRY STV_DEFAULT"
_Z7connectPdS_S_S_ii:
.text._Z7connectPdS_S_S_ii:
[----:B------:R-:W-:Y:S01]  /*0000*/  LDC R1, c[0x0][0x37c] ;  /* 0x0000df00ff017b82 */ /* 0x000fe20000000800 */
[----:B------:R-:W0:Y:S07]  /*0010*/  S2R R0, SR_TID.X ;  /* 0x0000000000007919 */ /* 0x000e2e0000002100 */
[----:B------:R-:W0:Y:S01]  /*0020*/  S2UR UR4, SR_CTAID.X ;  /* 0x00000000000479c3 */ /* 0x000e220000002500 */
[----:B------:R-:W1:Y:S07]  /*0030*/  LDCU UR5, c[0x0][0x3a4] ;  /* 0x00007480ff0577ac */ /* 0x000e6e0008000800 */
[----:B------:R-:W0:Y:S02]  /*0040*/  LDC R3, c[0x0][0x360] ;  /* 0x0000d800ff037b82 */ /* 0x000e240000000800 */
[----:B0-----:R-:W-:-:S05]  /*0050*/  IMAD R3, R3, UR4, R0 ;  /* 0x0000000403037c24 */ /* 0x001fca000f8e0200 */
[----:B-1----:R-:W-:-:S13]  /*0060*/  ISETP.GE.AND P0, PT, R3, UR5, PT ;  /* 0x0000000503007c0c */ /* 0x002fda000bf06270 */
[----:B------:R-:W-:Y:S05]  /*0070*/  @P0 EXIT ;  /* 0x000000000000094d */ /* 0x000fea0003800000 */
[----:B------:R-:W0:Y:S01]  /*0080*/  LDC R0, c[0x0][0x3a0] ;  /* 0x0000e800ff007b82 */ /* 0x000e220000000800 */
[----:B------:R-:W1:Y:S01]  /*0090*/  LDCU.64 UR4, c[0x0][0x358] ;  /* 0x00006b00ff0477ac */ /* 0x000e620008000a00 */
[----:B------:R-:W-:Y:S01]  /*00a0*/  BSSY.RECONVERGENT B0, `(.L_x_2) ;  /* 0x0000028000007945 */ /* 0x000fe20003800200 */
[----:B0-----:R-:W-:-:S04]  /*00b0*/  IABS R7, R0 ;  /* 0x0000000000077213 */ /* 0x001fc80000000000 */
[----:B------:R-:W0:Y:S08]  /*00c0*/  I2F.RP R2, R7 ;  /* 0x0000000700027306 */ /* 0x000e300000209400 */
[----:B0-----:R-:W0:Y:S02]  /*00d0*/  MUFU.RCP R2, R2 ;  /* 0x0000000200027308 */ /* 0x001e240000001000 */
[----:B0-----:R-:W-:-:S06]  /*00e0*/  IADD3 R4, PT, PT, R2, 0xffffffe, RZ ;  /* 0x0ffffffe02047810 */ /* 0x001fcc0007ffe0ff */
[----:B------:R0:W2:Y:S02]  /*00f0*/  F2I.FTZ.U32.TRUNC.NTZ R5, R4 ;  /* 0x0000000400057305 */ /* 0x0000a4000021f000 */
[----:B0-----:R-:W-:Y:S01]  /*0100*/  IMAD.MOV.U32 R4, RZ, RZ, RZ ;  /* 0x000000ffff047224 */ /* 0x001fe200078e00ff */
[----:B--2---:R-:W-:-:S05]  /*0110*/  IADD3 R6, PT, PT, RZ, -R5, RZ ;  /* 0x80000005ff067210 */ /* 0x004fca0007ffe0ff */
[----:B------:R-:W-:Y:S01]  /*0120*/  IMAD R9, R6, R7, RZ ;  /* 0x0000000706097224 */ /* 0x000fe200078e02ff */
[----:B------:R-:W-:-:S03]  /*0130*/  IABS R6, R3 ;  /* 0x0000000300067213 */ /* 0x000fc60000000000 */
[----:B------:R-:W-:-:S06]  /*0140*/  IMAD.HI.U32 R5, R5, R9, R4 ;  /* 0x0000000905057227 */ /* 0x000fcc00078e0004 */
[----:B------:R-:W-:-:S05]  /*0150*/  IMAD.HI.U32 R5, R5, R6, RZ ;  /* 0x0000000605057227 */ /* 0x000fca00078e00ff */
[----:B------:R-:W-:-:S05]  /*0160*/  IADD3 R2, PT, PT, -R5, RZ, RZ ;  /* 0x000000ff05027210 */ /* 0x000fca0007ffe1ff */
[----:B------:R-:W-:-:S05]  /*0170*/  IMAD R2, R7, R2, R6 ;  /* 0x0000000207027224 */ /* 0x000fca00078e0206 */
[----:B------:R-:W-:-:S13]  /*0180*/  ISETP.GT.U32.AND P2, PT, R7, R2, PT ;  /* 0x000000020700720c */ /* 0x000fda0003f44070 */
[----:B------:R-:W-:Y:S01]  /*0190*/  @!P2 IMAD.IADD R2, R2, 0x1, -R7 ;  /* 0x000000010202a824 */ /* 0x000fe200078e0a07 */
[----:B------:R-:W-:Y:S02]  /*01a0*/  @!P2 IADD3 R5, PT, PT, R5, 0x1, RZ ;  /* 0x000000010505a810 */ /* 0x000fe40007ffe0ff */
[----:B------:R-:W-:Y:S02]  /*01b0*/  ISETP.NE.AND P2, PT, R0, RZ, PT ;  /* 0x000000ff0000720c */ /* 0x000fe40003f45270 */
[----:B------:R-:W-:Y:S02]  /*01c0*/  ISETP.GE.U32.AND P0, PT, R2, R7, PT ;  /* 0x000000070200720c */ /* 0x000fe40003f06070 */
[----:B------:R-:W-:-:S04]  /*01d0*/  LOP3.LUT R2, R3, R0, RZ, 0x3c, !PT ;  /* 0x0000000003027212 */ /* 0x000fc800078e3cff */
[----:B------:R-:W-:-:S07]  /*01e0*/  ISETP.GE.AND P1, PT, R2, RZ, PT ;  /* 0x000000ff0200720c */ /* 0x000fce0003f26270 */
[----:B------:R-:W-:-:S05]  /*01f0*/  @P0 VIADD R5, R5, 0x1 ;  /* 0x0000000105050836 */ /* 0x000fca0000000000 */
[----:B------:R-:W-:-:S05]  /*0200*/  MOV R11, R5 ;  /* 0x00000005000b7202 */ /* 0x000fca0000000f00 */
[----:B------:R-:W-:Y:S01]  /*0210*/  @!P1 IMAD.MOV R11, RZ, RZ, -R11 ;  /* 0x000000ffff0b9224 */ /* 0x000fe200078e0a0b */
[----:B------:R-:W-:-:S04]  /*0220*/  @!P2 LOP3.LUT R11, RZ, R0, RZ, 0x33, !PT ;  /* 0x00000000ff0ba212 */ /* 0x000fc800078e33ff */
[C---:B------:R-:W-:Y:S02]  /*0230*/  ISETP.GE.AND P0, PT, R11.reuse, 0x1, PT ;  /* 0x000000010b00780c */ /* 0x040fe40003f06270 */
[----:B------:R-:W-:-:S05]  /*0240*/  IADD3 R2, PT, PT, -R11, RZ, RZ ;  /* 0x000000ff0b027210 */ /* 0x000fca0007ffe1ff */
[----:B------:R-:W-:-:S05]  /*0250*/  IMAD R13, R0, R2, R3 ;  /* 0x00000002000d7224 */ /* 0x000fca00078e0203 */
[----:B------:R-:W-:Y:S01]  /*0260*/  ISETP.GE.AND P1, PT, R13, 0x1, PT ;  /* 0x000000010d00780c */ /* 0x000fe20003f26270 */
[----:B-1----:R-:W-:-:S12]  /*0270*/  @!P0 BRA `(.L_x_3) ;  /* 0x0000000000288947 */ /* 0x002fd80003800000 */
[----:B------:R-:W0:Y:S01]  /*0280*/  LDC.64 R6, c[0x0][0x398] ;  /* 0x0000e600ff067b82 */ /* 0x000e220000000a00 */
[----:B------:R-:W-:-:S04]  /*0290*/  IMAD R2, R11, R0, -R0 ;  /* 0x000000000b027224 */ /* 0x000fc800078e0a00 */
[----:B------:R-:W-:-:S03]  /*02a0*/  IMAD.IADD R9, R13, 0x1, R2 ;  /* 0x000000010d097824 */ /* 0x000fc600078e0202 */
[----:B------:R-:W1:Y:S01]  /*02b0*/  LDC.64 R4, c[0x0][0x388] ;  /* 0x0000e200ff047b82 */ /* 0x000e620000000a00 */
[----:B0-----:R-:W-:-:S05]  /*02c0*/  IMAD.WIDE R6, R9, 0x8, R6 ;  /* 0x0000000809067825 */ /* 0x001fca00078e0206 */
[----:B------:R-:W2:Y:S01]  /*02d0*/  LDG.E.64 R8, desc[UR4][R6.64] ;  /* 0x0000000406087981 */ /* 0x000ea2000c1e1b00 */
[----:B-1----:R-:W-:-:S05]  /*02e0*/  IMAD.WIDE R2, R3, 0x8, R4 ;  /* 0x0000000803027825 */ /* 0x002fca00078e0204 */
[----:B------:R-:W3:Y:S04]  /*02f0*/  LDG.E.64 R4, desc[UR4][R2.64] ;  /* 0x0000000402047981 */ /* 0x000ee8000c1e1b00 */
[----:B--2---:R0:W-:Y:S04]  /*0300*/  STG.E.64 desc[UR4][R2.64], R8 ;  /* 0x0000000802007986 */ /* 0x0041e8000c101b04 */
[----:B---3--:R0:W-:Y:S02]  /*0310*/  STG.E.64 desc[UR4][R6.64], R4 ;  /* 0x0000000406007986 */ /* 0x0081e4000c101b04 */
.L_x_3:
[----:B------:R-:W-:Y:S05]  /*0320*/  BSYNC.RECONVERGENT B0 ;  /* 0x0000000000007941 */ /* 0x000fea0003800200 */
.L_x_2:
[----:B------:R-:W-:Y:S05]  /*0330*/  @!P1 EXIT ;  /* 0x000000000000994d */ /* 0x000fea0003800000 */
[----:B0-----:R-:W0:Y:S01]  /*0340*/  LDC.64 R6, c[0x0][0x390] ;  /* 0x0000e400ff067b82 */ /* 0x001e220000000a00 */
[----:B------:R-:W-:-:S07]  /*0350*/  IMAD R5, R11, R0, R13 ;  /* 0x000000000b057224 */ /* 0x000fce00078e020d */
[----:B------:R-:W1:Y:S01]  /*0360*/  LDC.64 R2, c[0x0][0x380] ;  /* 0x0000e000ff027b82 */ /* 0x000e620000000a00 */
[----:B0-----:R-:W-:-:S05]  /*0370*/  IMAD.WIDE R6, R5, 0x8, R6 ;  /* 0x0000000805067825 */ /* 0x001fca00078e0206 */
[----:B------:R-:W2:Y:S01]  /*0380*/  LDG.E.64 R8, desc[UR4][R6.64+-0x8] ;  /* 0xfffff80406087981 */ /* 0x000ea2000c1e1b00 */
[----:B-1----:R-:W-:-:S05]  /*0390*/  IMAD.WIDE R2, R5, 0x8, R2 ;  /* 0x0000000805027825 */ /* 0x002fca00078e0202 */
[----:B------:R-:W3:Y:S04]  /*03a0*/  LDG.E.64 R4, desc[UR4][R2.64] ;  /* 0x0000000402047981 */ /* 0x000ee8000c1e1b00 */
[----:B--2---:R-:W-:Y:S04]  /*03b0*/  STG.E.64 desc[UR4][R2.64], R8 ;  /* 0x0000000802007986 */ /* 0x004fe8000c101b04 */
[----:B---3--:R-:W-:Y:S01]  /*03c0*/  STG.E.64 desc[UR4][R6.64+-0x8], R4 ;  /* 0xfffff80406007986 */ /* 0x008fe2000c101b04 */
[----:B------:R-:W-:Y:S05]  /*03d0*/  EXIT ;  /* 0x000000000000794d */ /* 0x000fea0003800000 */
.L_x_4:
        /* <DEDUP_REMOVED lines=10> */
.L_x_17:


//--------------------- .text._Z7scatterPdS_S_S_ddii --------------------------
	.section	.text._Z7scatterPdS_S_S_ddii,"ax",@progbits
	.align	128
        .global         _Z7scatterPdS_S_S_ddii
        .type           _Z7scatterPdS_S_S_ddii,@function
        .size           _Z7scatterPdS_S_S_ddii,(.L_x_14 - _Z7scatterPdS_S_S_ddii)
        .other          _Z7scatterPdS_S_S_ddii,@"STO_CUDA_ENTRY STV_DEFAULT"
_Z7scatterPdS_S_S_ddii:
.text._Z7scatterPdS_S_S_ddii:
        /* <DEDUP_REMOVED lines=8> */
[----:B------:R-:W0:Y:S01]  /*0080*/  LDC.64 R22, c[0x0][0x380] ;  /* 0x0000e000ff167b82 */ /* 0x000e220000000a00 */
[----:B------:R-:W1:Y:S07]  /*0090*/  LDCU.64 UR10, c[0x0][0x358] ;  /* 0x00006b00ff0a77ac */ /* 0x000e6e0008000a00 */
[----:B------:R-:W2:Y:S08]  /*00a0*/  LDC.64 R20, c[0x0][0x388] ;  /* 0x0000e200ff147b82 */ /* 0x000eb00000000a00 */
[----:B------:R-:W3:Y:S08]  /*00b0*/  LDC.64 R18, c[0x0][0x390] ;  /* 0x0000e400ff127b82 */ /* 0x000ef00000000a00 */
[----:B------:R-:W4:Y:S01]  /*00c0*/  LDC.64 R16, c[0x0][0x398] ;  /* 0x0000e600ff107b82 */ /* 0x000f220000000a00 */
[----:B0-----:R-:W-:-:S05]  /*00d0*/  IMAD.WIDE R22, R5, 0x8, R22 ;  /* 0x0000000805167825 */ /* 0x001fca00078e0216 */
[----:B-1----:R-:W5:Y:S01]  /*00e0*/  LDG.E.64 R8, desc[UR10][R22.64] ;  /* 0x0000000a16087981 */ /* 0x002f62000c1e1b00 */
[C---:B--2---:R-:W-:Y:S01]  /*00f0*/  IMAD.WIDE R20, R5.reuse, 0x8, R20 ;  /* 0x0000000805147825 */ /* 0x044fe200078e0214 */
[----:B------:R-:W0:Y:S01]  /*0100*/  I2F.U32.RP R0, R7 ;  /* 0x0000000700007306 */ /* 0x000e220000209000 */
[----:B------:R-:W1:Y:S03]  /*0110*/  S2UR UR7, SR_CgaCtaId ;  /* 0x00000000000779c3 */ /* 0x000e660000008800 */
[----:B------:R-:W2:Y:S01]  /*0120*/  LDG.E.64 R24, desc[UR10][R20.64] ;  /* 0x0000000a14187981 */ /* 0x000ea2000c1e1b00 */
[----:B---3--:R-:W-:Y:S01]  /*0130*/  IMAD.WIDE R18, R5, 0x8, R18 ;  /* 0x0000000805127825 */ /* 0x008fe200078e0212 */
[----:B------:R-:W-:Y:S01]  /*0140*/  UMOV UR4, 0x400 ;  /* 0x0000040000047882 */ /* 0x000fe20000000000 */
[----:B------:R-:W-:Y:S02]  /*0150*/  ISETP.NE.U32.AND P1, PT, R7, RZ, PT ;  /* 0x000000ff0700720c */ /* 0x000fe40003f25070 */
[----:B------:R-:W3:Y:S01]  /*0160*/  LDC.64 R34, c[0x0][0x3a0] ;  /* 0x0000e800ff227b82 */ /* 0x000ee20000000a00 */
[----:B------:R-:W2:Y:S01]  /*0170*/  LDG.E.64 R28, desc[UR10][R18.64] ;  /* 0x0000000a121c7981 */ /* 0x000ea2000c1e1b00 */
[----:B----4-:R-:W-:-:S05]  /*0180*/  IMAD.WIDE R16, R5, 0x8, R16 ;  /* 0x0000000805107825 */ /* 0x010fca00078e0210 */
[----:B------:R-:W4:Y:S01]  /*0190*/  LDG.E.64 R26, desc[UR10][R16.64] ;  /* 0x0000000a101a7981 */ /* 0x000f22000c1e1b00 */
[----:B0-----:R-:W0:Y:S02]  /*01a0*/  MUFU.RCP R0, R0 ;  /* 0x0000000000007308 */ /* 0x001e240000001000 */
[----:B0-----:R-:W-:-:S06]  /*01b0*/  VIADD R2, R0, 0xffffffe ;  /* 0x0ffffffe00027836 */ /* 0x001fcc0000000000 */
[----:B------:R0:W1:Y:S02]  /*01c0*/  F2I.FTZ.U32.TRUNC.NTZ R3, R2 ;  /* 0x0000000200037305 */ /* 0x000064000021f000 */
[----:B0-----:R-:W-:Y:S02]  /*01d0*/  IMAD.MOV.U32 R2, RZ, RZ, RZ ;  /* 0x000000ffff027224 */ /* 0x001fe400078e00ff */
[----:B-1----:R-:W-:-:S04]  /*01e0*/  IMAD.MOV R4, RZ, RZ, -R3 ;  /* 0x000000ffff047224 */ /* 0x002fc800078e0a03 */
[----:B------:R-:W-:-:S04]  /*01f0*/  IMAD R11, R4, R7, RZ ;  /* 0x00000007040b7224 */ /* 0x000fc800078e02ff */
[----:B------:R-:W-:-:S06]  /*0200*/  IMAD.HI.U32 R4, R3, R11, R2 ;  /* 0x0000000b03047227 */ /* 0x000fcc00078e0002 */
[----:B------:R-:W-:-:S04]  /*0210*/  IMAD.HI.U32 R4, R4, R5, RZ ;  /* 0x0000000504047227 */ /* 0x000fc800078e00ff */
[----:B------:R-:W-:-:S04]  /*0220*/  IMAD.MOV R4, RZ, RZ, -R4 ;  /* 0x000000ffff047224 */ /* 0x000fc800078e0a04 */
[----:B------:R-:W-:Y:S01]  /*0230*/  IMAD R30, R7, R4, R5 ;  /* 0x00000004071e7224 */ /* 0x000fe200078e0205 */
[----:B------:R-:W-:Y:S02]  /*0240*/  UIADD3 UR5, UPT, UPT, UR4, 0x2000, URZ ;  /* 0x0000200004057890 */ /* 0x000fe4000fffe0ff */
[----:B------:R-:W-:Y:S02]  /*0250*/  ULEA UR8, UR7, UR4, 0x18 ;  /* 0x0000000407087291 */ /* 0x000fe4000f8ec0ff */
[----:B------:R-:W-:Y:S01]  /*0260*/  ISETP.GE.U32.AND P0, PT, R30, R7, PT ;  /* 0x000000071e00720c */ /* 0x000fe20003f06070 */
[----:B------:R-:W-:Y:S02]  /*0270*/  UIADD3 UR6, UPT, UPT, UR4, 0x4000, URZ ;  /* 0x0000400004067890 */ /* 0x000fe4000fffe0ff */
[----:B------:R-:W-:Y:S02]  /*0280*/  UIADD3 UR4, UPT, UPT, UR4, 0x6000, URZ ;  /* 0x0000600004047890 */ /* 0x000fe4000fffe0ff */
[----:B------:R-:W-:-:S02]  /*0290*/  ULEA UR5, UR7, UR5, 0x18 ;  /* 0x0000000507057291 */ /* 0x000fc4000f8ec0ff */
[----:B------:R-:W-:Y:S02]  /*02a0*/  ULEA UR6, UR7, UR6, 0x18 ;  /* 0x0000000607067291 */ /* 0x000fe4000f8ec0ff */
[----:B------:R-:W-:Y:S01]  /*02b0*/  ULEA UR4, UR7, UR4, 0x18 ;  /* 0x0000000407047291 */ /* 0x000fe2000f8ec0ff */
[C---:B------:R-:W-:Y:S02]  /*02c0*/  LEA R2, R6.reuse, UR8, 0x3 ;  /* 0x0000000806027c11 */ /* 0x040fe4000f8e18ff */
[C---:B------:R-:W-:Y:S02]  /*02d0*/  LEA R3, R6.reuse, UR5, 0x3 ;  /* 0x0000000506037c11 */ /* 0x040fe4000f8e18ff */
[C---:B------:R-:W-:Y:S02]  /*02e0*/  LEA R4, R6.reuse, UR6, 0x3 ;  /* 0x0000000606047c11 */ /* 0x040fe4000f8e18ff */
[----:B------:R-:W-:Y:S01]  /*02f0*/  LEA R5, R6, UR4, 0x3 ;  /* 0x0000000406057c11 */ /* 0x000fe2000f8e18ff */
[----:B------:R-:W-:-:S05]  /*0300*/  @P0 IMAD.IADD R30, R30, 0x1, -R7 ;  /* 0x000000011e1e0824 */ /* 0x000fca00078e0a07 */
[----:B------:R-:W-:-:S13]  /*0310*/  ISETP.GE.U32.AND P0, PT, R30, R7, PT ;  /* 0x000000071e00720c */ /* 0x000fda0003f06070 */
[----:B------:R-:W-:Y:S01]  /*0320*/  @P0 IMAD.IADD R30, R30, 0x1, -R7 ;  /* 0x000000011e1e0824 */ /* 0x000fe200078e0a07 */
[----:B------:R-:W-:-:S04]  /*0330*/  @!P1 LOP3.LUT R30, RZ, R7, RZ, 0x33, !PT ;  /* 0x00000007ff1e9212 */ /* 0x000fc800078e33ff */
[C---:B------:R-:W-:Y:S02]  /*0340*/  LEA R6, R30.reuse, UR8, 0x3 ;  /* 0x000000081e067c11 */ /* 0x040fe4000f8e18ff */
[----:B------:R-:W-:Y:S01]  /*0350*/  LEA R7, R30, UR4, 0x3 ;  /* 0x000000041e077c11 */ /* 0x000fe2000f8e18ff */
[----:B---3--:R-:W-:-:S06]  /*0360*/  DMUL R34, R34, 4 ;  /* 0x4010000022227828 */ /* 0x008fcc0000000000 */
[----:B------:R-:W0:Y:S01]  /*0370*/  MUFU.RCP64H R33, R35 ;  /* 0x0000002300217308 */ /* 0x000e220000001800 */
[----:B------:R-:W-:Y:S01]  /*0380*/  IMAD.MOV.U32 R32, RZ, RZ, 0x1 ;  /* 0x00000001ff207424 */ /* 0x000fe200078e00ff */
[----:B------:R-:W-:Y:S01]  /*0390*/  BSSY.RECONVERGENT B0, `(.L_x_5) ;  /* 0x0000023000007945 */ /* 0x000fe20003800200 */
[----:B-----5:R1:W-:Y:S04]  /*03a0*/  STS.64 [R2], R8 ;  /* 0x0000000802007388 */ /* 0x0203e80000000a00 */
[----:B--2---:R-:W-:Y:S04]  /*03b0*/  STS.64 [R3], R24 ;  /* 0x0000001803007388 */ /* 0x004fe80000000a00 */
[----:B------:R-:W-:Y:S04]  /*03c0*/  STS.64 [R4], R28 ;  /* 0x0000001c04007388 */ /* 0x000fe80000000a00 */
[----:B----4-:R0:W-:Y:S01]  /*03d0*/  STS.64 [R5], R26 ;  /* 0x0000001a05007388 */ /* 0x0101e20000000a00 */
[----:B------:R-:W-:Y:S01]  /*03e0*/  BAR.SYNC.DEFER_BLOCKING 0x0 ;  /* 0x0000000000007b1d */ /* 0x000fe20000010000 */
[----:B-1----:R-:W-:-:S02]  /*03f0*/  LEA R8, R30, UR5, 0x3 ;  /* 0x000000051e087c11 */ /* 0x002fc4000f8e18ff */
[----:B------:R-:W-:-:S03]  /*0400*/  LEA R9, R30, UR6, 0x3 ;  /* 0x000000061e097c11 */ /* 0x000fc6000f8e18ff */
[----:B------:R-:W1:Y:S04]  /*0410*/  LDS.64 R14, [R6] ;  /* 0x00000000060e7984 */ /* 0x000e680000000a00 */
[----:B------:R-:W2:Y:S04]  /*0420*/  LDS.64 R12, [R7] ;  /* 0x00000000070c7984 */ /* 0x000ea80000000a00 */
[----:B------:R-:W3:Y:S04]  /*0430*/  LDS.64 R10, [R8] ;  /* 0x00000000080a7984 */ /* 0x000ee80000000a00 */
[----:B------:R-:W4:Y:S01]  /*0440*/  LDS.64 R24, [R9] ;  /* 0x0000000009187984 */ /* 0x000f220000000a00 */
[----:B0-----:R-:W-:-:S08]  /*0450*/  DFMA R26, -R34, R32, 1 ;  /* 0x3ff00000221a742b */ /* 0x001fd00000000120 */
[----:B------:R-:W-:-:S08]  /*0460*/  DFMA R28, R26, R26, R26 ;  /* 0x0000001a1a1c722b */ /* 0x000fd0000000001a */
[----:B------:R-:W-:Y:S02]  /*0470*/  DFMA R36, R32, R28, R32 ;  /* 0x0000001c2024722b */ /* 0x000fe40000000020 */
[----:B-1----:R-:W-:Y:S02]  /*0480*/  DADD R30, R14, R14 ;  /* 0x000000000e1e7229 */ /* 0x002fe4000000000e */
[----:B--2---:R-:W-:Y:S02]  /*0490*/  DADD R26, R12, R12 ;  /* 0x000000000c1a7229 */ /* 0x004fe4000000000c */
[----:B---3--:R-:W-:-:S06]  /*04a0*/  DADD R28, R10, R10 ;  /* 0x000000000a1c7229 */ /* 0x008fcc000000000a */
[----:B------:R-:W-:Y:S02]  /*04b0*/  DADD R32, R30, R26 ;  /* 0x000000001e207229 */ /* 0x000fe4000000001a */
[----:B------:R-:W-:Y:S02]  /*04c0*/  DFMA R38, -R34, R36, 1 ;  /* 0x3ff000002226742b */ /* 0x000fe40000000124 */
[----:B----4-:R-:W-:-:S04]  /*04d0*/  DADD R30, R24, R24 ;  /* 0x00000000181e7229 */ /* 0x010fc80000000018 */
[----:B------:R-:W-:Y:S02]  /*04e0*/  DADD R32, R32, -R28 ;  /* 0x0000000020207229 */ /* 0x000fe4000000081c */
[----:B------:R-:W-:-:S06]  /*04f0*/  DFMA R38, R36, R38, R36 ;  /* 0x000000262426722b */ /* 0x000fcc0000000024 */
[----:B------:R-:W-:-:S08]  /*0500*/  DADD R36, R32, -R30 ;  /* 0x0000000020247229 */ /* 0x000fd0000000081e */
[----:B------:R-:W-:-:S08]  /*0510*/  DMUL R32, R36, R38 ;  /* 0x0000002624207228 */ /* 0x000fd00000000000 */
[----:B------:R-:W-:-:S08]  /*0520*/  DFMA R40, -R34, R32, R36 ;  /* 0x000000202228722b */ /* 0x000fd00000000124 */
[----:B------:R-:W-:Y:S01]  /*0530*/  DFMA R32, R38, R40, R32 ;  /* 0x000000282620722b */ /* 0x000fe20000000020 */
[----:B------:R-:W-:-:S09]  /*0540*/  FSETP.GEU.AND P1, PT, |R37|, 6.5827683646048100446e-37, PT ;  /* 0x036000002500780b */ /* 0x000fd20003f2e200 */
[----:B------:R-:W-:-:S05]  /*0550*/  FFMA R0, RZ, R35, R33 ;  /* 0x00000023ff007223 */ /* 0x000fca0000000021 */
[----:B------:R-:W-:-:S13]  /*0560*/  FSETP.GT.AND P0, PT, |R0|, 1.469367938527859385e-39, PT ;  /* 0x001000000000780b */ /* 0x000fda0003f04200 */
[----:B------:R-:W-:Y:S05]  /*0570*/  @P0 BRA P1, `(.L_x_6) ;  /* 0x0000000000100947 */ /* 0x000fea0000800000 */
[----:B------:R-:W-:-:S07]  /*0580*/  MOV R0, 0x5a0 ;  /* 0x000005a000007802 */ /* 0x000fce0000000f00 */
[----:B------:R-:W-:Y:S05]  /*0590*/  CALL.REL.NOINC `($__internal_0_$__cuda_sm20_div_rn_f64_full) ;  /* 0x00000000006c7944 */ /* 0x000fea0003c00000 */
[----:B------:R-:W-:Y:S02]  /*05a0*/  IMAD.MOV.U32 R32, RZ, RZ, R40 ;  /* 0x000000ffff207224 */ /* 0x000fe400078e0028 */
[----:B------:R-:W-:-:S07]  /*05b0*/  IMAD.MOV.U32 R33, RZ, RZ, R41 ;  /* 0x000000ffff217224 */ /* 0x000fce00078e0029 */
.L_x_6:
[----:B------:R-:W-:Y:S05]  /*05c0*/  BSYNC.RECONVERGENT B0 ;  /* 0x0000000000007941 */ /* 0x000fea0003800200 */
.L_x_5:
[----:B------:R-:W0:Y:S01]  /*05d0*/  LDCU.64 UR4, c[0x0][0x3a0] ;  /* 0x00007400ff0477ac */ /* 0x000e220008000a00 */
[----:B------:R-:W-:-:S08]  /*05e0*/  DADD R34, R14, R14 ;  /* 0x000000000e227229 */ /* 0x000fd0000000000e */
[C---:B0-----:R-:W-:Y:S02]  /*05f0*/  DFMA R34, -R32.reuse, UR4, R34 ;  /* 0x0000000420227c2b */ /* 0x041fe40008000122 */
[C---:B------:R-:W-:Y:S02]  /*0600*/  DFMA R28, R32.reuse, UR4, R28 ;  /* 0x00000004201c7c2b */ /* 0x040fe4000800001c */
[C---:B------:R-:W-:Y:S02]  /*0610*/  DFMA R30, R32.reuse, UR4, R30 ;  /* 0x00000004201e7c2b */ /* 0x040fe4000800001e */
[----:B------:R-:W-:Y:S02]  /*0620*/  DFMA R26, -R32, UR4, R26 ;  /* 0x00000004201a7c2b */ /* 0x000fe4000800011a */
[----:B------:R-:W-:Y:S02]  /*0630*/  DADD R34, -R14, R34 ;  /* 0x000000000e227229 */ /* 0x000fe40000000122 */
[----:B------:R-:W-:-:S02]  /*0640*/  DADD R28, -R10, R28 ;  /* 0x000000000a1c7229 */ /* 0x000fc4000000011c */
[----:B------:R-:W-:Y:S02]  /*0650*/  DADD R30, -R24, R30 ;  /* 0x00000000181e7229 */ /* 0x000fe4000000011e */
[----:B------:R-:W-:Y:S01]  /*0660*/  DADD R26, -R12, R26 ;  /* 0x000000000c1a7229 */ /* 0x000fe2000000011a */
[----:B------:R-:W-:Y:S04]  /*0670*/  STS.64 [R6], R34 ;  /* 0x0000002206007388 */ /* 0x000fe80000000a00 */
[----:B------:R-:W-:Y:S04]  /*0680*/  STS.64 [R8], R28 ;  /* 0x0000001c08007388 */ /* 0x000fe80000000a00 */
[----:B------:R-:W-:Y:S04]  /*0690*/  STS.64 [R9], R30 ;  /* 0x0000001e09007388 */ /* 0x000fe80000000a00 */
[----:B------:R-:W-:Y:S01]  /*06a0*/  STS.64 [R7], R26 ;  /* 0x0000001a07007388 */ /* 0x000fe20000000a00 */
[----:B------:R-:W-:Y:S06]  /*06b0*/  BAR.SYNC.DEFER_BLOCKING 0x0 ;  /* 0x0000000000007b1d */ /* 0x000fec0000010000 */
[----:B------:R-:W0:Y:S04]  /*06c0*/  LDS.64 R10, [R2] ;  /* 0x00000000020a7984 */ /* 0x000e280000000a00 */
[----:B------:R-:W1:Y:S04]  /*06d0*/  LDS.64 R12, [R3] ;  /* 0x00000000030c7984 */ /* 0x000e680000000a00 */
[----:B------:R-:W2:Y:S04]  /*06e0*/  LDS.64 R14, [R4] ;  /* 0x00000000040e7984 */ /* 0x000ea80000000a00 */
[----:B------:R-:W3:Y:S04]  /*06f0*/  LDS.64 R24, [R5] ;  /* 0x0000000005187984 */ /* 0x000ee80000000a00 */
[----:B0-----:R-:W-:Y:S04]  /*0700*/  STG.E.64 desc[UR10][R22.64], R10 ;  /* 0x0000000a16007986 */ /* 0x001fe8000c101b0a */
[----:B-1----:R-:W-:Y:S04]  /*0710*/  STG.E.64 desc[UR10][R20.64], R12 ;  /* 0x0000000c14007986 */ /* 0x002fe8000c101b0a */
[----:B--2---:R-:W-:Y:S04]  /*0720*/  STG.E.64 desc[UR10][R18.64], R14 ;  /* 0x0000000e12007986 */ /* 0x004fe8000c101b0a */
[----:B---3--:R-:W-:Y:S01]  /*0730*/  STG.E.64 desc[UR10][R16.64], R24 ;  /* 0x0000001810007986 */ /* 0x008fe2000c101b0a */
[----:B------:R-:W-:Y:S05]  /*0740*/  EXIT ;  /* 0x000000000000794d */ /* 0x000fea0003800000 */
        .weak           $__internal_0_$__cuda_sm20_div_rn_f64_full
        .type           $__internal_0_$__cuda_sm20_div_rn_f64_full,@function
        .size           $__internal_0_$__cuda_sm20_div_rn_f64_full,(.L_x_14 - $__internal_0_$__cuda_sm20_div_rn_f64_full)
$__internal_0_$__cuda_sm20_div_rn_f64_full:
[C---:B------:R-:W-:Y:S01]  /*0750*/  FSETP.GEU.AND P0, PT, |R35|.reuse, 1.469367938527859385e-39, PT ;  /* 0x001000002300780b */ /* 0x040fe20003f0e200 */
[----:B------:R-:W-:Y:S01]  /*0760*/  IMAD.MOV.U32 R38, RZ, RZ, 0x1 ;  /* 0x00000001ff267424 */ /* 0x000fe200078e00ff */
[----:B------:R-:W-:Y:S01]  /*0770*/  LOP3.LUT R32, R35, 0x800fffff, RZ, 0xc0, !PT ;  /* 0x800fffff23207812 */ /* 0x000fe200078ec0ff */
[----:B------:R-:W-:Y:S01]  /*0780*/  IMAD.MOV.U32 R47, RZ, RZ, 0x1ca00000 ;  /* 0x1ca00000ff2f7424 */ /* 0x000fe200078e00ff */
[C---:B------:R-:W-:Y:S01]  /*0790*/  FSETP.GEU.AND P2, PT, |R37|.reuse, 1.469367938527859385e-39, PT ;  /* 0x001000002500780b */ /* 0x040fe20003f4e200 */
[----:B------:R-:W-:Y:S01]  /*07a0*/  BSSY.RECONVERGENT B1, `(.L_x_7) ;  /* 0x0000052000017945 */ /* 0x000fe20003800200 */
[----:B------:R-:W-:Y:S01]  /*07b0*/  LOP3.LUT R33, R32, 0x3ff00000, RZ, 0xfc, !PT ;  /* 0x3ff0000020217812 */ /* 0x000fe200078efcff */
[----:B------:R-:W-:Y:S01]  /*07c0*/  IMAD.MOV.U32 R32, RZ, RZ, R34 ;  /* 0x000000ffff207224 */ /* 0x000fe200078e0022 */
[----:B------:R-:W-:Y:S02]  /*07d0*/  LOP3.LUT R46, R37, 0x7ff00000, RZ, 0xc0, !PT ;  /* 0x7ff00000252e7812 */ /* 0x000fe400078ec0ff */
[----:B------:R-:W-:-:S03]  /*07e0*/  LOP3.LUT R49, R35, 0x7ff00000, RZ, 0xc0, !PT ;  /* 0x7ff0000023317812 */ /* 0x000fc600078ec0ff */
[----:B------:R-:W-:Y:S01]  /*07f0*/  @!P0 DMUL R32, R34, 8.98846567431157953865e+307 ;  /* 0x7fe0000022208828 */ /* 0x000fe20000000000 */
[----:B------:R-:W-:-:S03]  /*0800*/  ISETP.GE.U32.AND P1, PT, R46, R49, PT ;  /* 0x000000312e00720c */ /* 0x000fc60003f26070 */
[----:B------:R-:W-:Y:S02]  /*0810*/  @!P2 LOP3.LUT R43, R35, 0x7ff00000, RZ, 0xc0, !PT ;  /* 0x7ff00000232ba812 */ /* 0x000fe400078ec0ff */
[----:B------:R-:W0:Y:S02]  /*0820*/  MUFU.RCP64H R39, R33 ;  /* 0x0000002100277308 */ /* 0x000e240000001800 */
[----:B------:R-:W-:Y:S02]  /*0830*/  @!P2 ISETP.GE.U32.AND P3, PT, R46, R43, PT ;  /* 0x0000002b2e00a20c */ /* 0x000fe40003f66070 */
[----:B------:R-:W-:Y:S02]  /*0840*/  @!P0 LOP3.LUT R49, R33, 0x7ff00000, RZ, 0xc0, !PT ;  /* 0x7ff0000021318812 */ /* 0x000fe400078ec0ff */
[----:B------:R-:W-:-:S04]  /*0850*/  @!P2 SEL R43, R47, 0x63400000, !P3 ;  /* 0x634000002f2ba807 */ /* 0x000fc80005800000 */
[----:B------:R-:W-:-:S04]  /*0860*/  @!P2 LOP3.LUT R44, R43, 0x80000000, R37, 0xf8, !PT ;  /* 0x800000002b2ca812 */ /* 0x000fc800078ef825 */
[----:B------:R-:W-:Y:S01]  /*0870*/  @!P2 LOP3.LUT R45, R44, 0x100000, RZ, 0xfc, !PT ;  /* 0x001000002c2da812 */ /* 0x000fe200078efcff */
[----:B------:R-:W-:Y:S01]  /*0880*/  @!P2 IMAD.MOV.U32 R44, RZ, RZ, RZ ;  /* 0x000000ffff2ca224 */ /* 0x000fe200078e00ff */
[----:B0-----:R-:W-:-:S08]  /*0890*/  DFMA R40, R38, -R32, 1 ;  /* 0x3ff000002628742b */ /* 0x001fd00000000820 */
[----:B------:R-:W-:-:S08]  /*08a0*/  DFMA R40, R40, R40, R40 ;  /* 0x000000282828722b */ /* 0x000fd00000000028 */
[----:B------:R-:W-:Y:S01]  /*08b0*/  DFMA R40, R38, R40, R38 ;  /* 0x000000282628722b */ /* 0x000fe20000000026 */
[----:B------:R-:W-:Y:S01]  /*08c0*/  SEL R39, R47, 0x63400000, !P1 ;  /* 0x634000002f277807 */ /* 0x000fe20004800000 */
[----:B------:R-:W-:-:S03]  /*08d0*/  IMAD.MOV.U32 R38, RZ, RZ, R36 ;  /* 0x000000ffff267224 */ /* 0x000fc600078e0024 */
[----:B------:R-:W-:-:S03]  /*08e0*/  LOP3.LUT R39, R39, 0x800fffff, R37, 0xf8, !PT ;  /* 0x800fffff27277812 */ /* 0x000fc600078ef825 */
[----:B------:R-:W-:-:S03]  /*08f0*/  DFMA R42, R40, -R32, 1 ;  /* 0x3ff00000282a742b */ /* 0x000fc60000000820 */
[----:B------:R-:W-:-:S05]  /*0900*/  @!P2 DFMA R38, R38, 2, -R44 ;  /* 0x400000002626a82b */ /* 0x000fca000000082c */
[----:B------:R-:W-:-:S08]  /*0910*/  DFMA R40, R40, R42, R40 ;  /* 0x0000002a2828722b */ /* 0x000fd00000000028 */
[----:B------:R-:W-:-:S08]  /*0920*/  DMUL R42, R40, R38 ;  /* 0x00000026282a7228 */ /* 0x000fd00000000000 */
[----:B------:R-:W-:-:S08]  /*0930*/  DFMA R44, R42, -R32, R38 ;  /* 0x800000202a2c722b */ /* 0x000fd00000000026 */
[----:B------:R-:W-:Y:S01]  /*0940*/  DFMA R44, R40, R44, R42 ;  /* 0x0000002c282c722b */ /* 0x000fe2000000002a */
[----:B------:R-:W-:Y:S01]  /*0950*/  IMAD.MOV.U32 R42, RZ, RZ, R46 ;  /* 0x000000ffff2a7224 */ /* 0x000fe200078e002e */
[----:B------:R-:W-:Y:S01]  /*0960*/  @!P2 LOP3.LUT R42, R39, 0x7ff00000, RZ, 0xc0, !PT ;  /* 0x7ff00000272aa812 */ /* 0x000fe200078ec0ff */
[----:B------:R-:W-:-:S04]  /*0970*/  VIADD R41, R49, 0xffffffff ;  /* 0xffffffff31297836 */ /* 0x000fc80000000000 */
[----:B------:R-:W-:-:S05]  /*0980*/  VIADD R40, R42, 0xffffffff ;  /* 0xffffffff2a287836 */ /* 0x000fca0000000000 */
[----:B------:R-:W-:-:S04]  /*0990*/  ISETP.GT.U32.AND P0, PT, R40, 0x7feffffe, PT ;  /* 0x7feffffe2800780c */ /* 0x000fc80003f04070 */
[----:B------:R-:W-:-:S13]  /*09a0*/  ISETP.GT.U32.OR P0, PT, R41, 0x7feffffe, P0 ;  /* 0x7feffffe2900780c */ /* 0x000fda0000704470 */
[----:B------:R-:W-:Y:S05]  /*09b0*/  @P0 BRA `(.L_x_8) ;  /* 0x00000000006c0947 */ /* 0x000fea0003800000 */
[----:B------:R-:W-:-:S04]  /*09c0*/  LOP3.LUT R37, R35, 0x7ff00000, RZ, 0xc0, !PT ;  /* 0x7ff0000023257812 */ /* 0x000fc800078ec0ff */
[CC--:B------:R-:W-:Y:S02]  /*09d0*/  VIADDMNMX R36, R46.reuse, -R37.reuse, 0xb9600000, !PT ;  /* 0xb96000002e247446 */ /* 0x0c0fe40007800925 */
[----:B------:R-:W-:Y:S02]  /*09e0*/  ISETP.GE.U32.AND P0, PT, R46, R37, PT ;  /* 0x000000252e00720c */ /* 0x000fe40003f06070 */
[----:B------:R-:W-:Y:S02]  /*09f0*/  VIMNMX R36, PT, PT, R36, 0x46a00000, PT ;  /* 0x46a0000024247848 */ /* 0x000fe40003fe0100 */
[----:B------:R-:W-:-:S05]  /*0a00*/  SEL R47, R47, 0x63400000, !P0 ;  /* 0x634000002f2f7807 */ /* 0x000fca0004000000 */
[----:B------:R-:W-:Y:S02]  /*0a10*/  IMAD.IADD R42, R36, 0x1, -R47 ;  /* 0x00000001242a7824 */ /* 0x000fe400078e0a2f */
[----:B------:R-:W-:Y:S02]  /*0a20*/  IMAD.MOV.U32 R36, RZ, RZ, RZ ;  /* 0x000000ffff247224 */ /* 0x000fe400078e00ff */
[----:B------:R-:W-:-:S06]  /*0a30*/  VIADD R37, R42, 0x7fe00000 ;  /* 0x7fe000002a257836 */ /* 0x000fcc0000000000 */
[----:B------:R-:W-:-:S10]  /*0a40*/  DMUL R40, R44, R36 ;  /* 0x000000242c287228 */ /* 0x000fd40000000000 */
[----:B------:R-:W-:-:S13]  /*0a50*/  FSETP.GTU.AND P0, PT, |R41|, 1.469367938527859385e-39, PT ;  /* 0x001000002900780b */ /* 0x000fda0003f0c200 */
[----:B------:R-:W-:Y:S05]  /*0a60*/  @P0 BRA `(.L_x_9) ;  /* 0x0000000000940947 */ /* 0x000fea0003800000 */
[----:B------:R-:W-:Y:S01]  /*0a70*/  DFMA R32, R44, -R32, R38 ;  /* 0x800000202c20722b */ /* 0x000fe20000000026 */
[----:B------:R-:W-:-:S09]  /*0a80*/  IMAD.MOV.U32 R36, RZ, RZ, RZ ;  /* 0x000000ffff247224 */ /* 0x000fd200078e00ff */
[C---:B------:R-:W-:Y:S02]  /*0a90*/  FSETP.NEU.AND P0, PT, R33.reuse, RZ, PT ;  /* 0x000000ff2100720b */ /* 0x040fe40003f0d000 */
[----:B------:R-:W-:-:S04]  /*0aa0*/  LOP3.LUT R35, R33, 0x80000000, R35, 0x48, !PT ;  /* 0x8000000021237812 */ /* 0x000fc800078e4823 */
[----:B------:R-:W-:-:S07]  /*0ab0*/  LOP3.LUT R37, R35, R37, RZ, 0xfc, !PT ;  /* 0x0000002523257212 */ /* 0x000fce00078efcff */
[----:B------:R-:W-:Y:S05]  /*0ac0*/  @!P0 BRA `(.L_x_9) ;  /* 0x00000000007c8947 */ /* 0x000fea0003800000 */
[----:B------:R-:W-:Y:S01]  /*0ad0*/  IMAD.MOV R33, RZ, RZ, -R42 ;  /* 0x000000ffff217224 */ /* 0x000fe200078e0a2a */
[----:B------:R-:W-:Y:S01]  /*0ae0*/  DMUL.RP R36, R44, R36 ;  /* 0x000000242c247228 */ /* 0x000fe20000008000 */
[----:B------:R-:W-:-:S06]  /*0af0*/  IMAD.MOV.U32 R32, RZ, RZ, RZ ;  /* 0x000000ffff207224 */ /* 0x000fcc00078e00ff */
[----:B------:R-:W-:-:S03]  /*0b00*/  DFMA R32, R40, -R32, R44 ;  /* 0x800000202820722b */ /* 0x000fc6000000002c */
[----:B------:R-:W-:-:S03]  /*0b10*/  LOP3.LUT R35, R37, R35, RZ, 0x3c, !PT ;  /* 0x0000002325237212 */ /* 0x000fc600078e3cff */
[----:B------:R-:W-:-:S04]  /*0b20*/  IADD3 R32, PT, PT, -R42, -0x43300000, RZ ;  /* 0xbcd000002a207810 */ /* 0x000fc80007ffe1ff */
[----:B------:R-:W-:-:S04]  /*0b30*/  FSETP.NEU.AND P0, PT, |R33|, R32, PT ;  /* 0x000000202100720b */ /* 0x000fc80003f0d200 */
[----:B------:R-:W-:Y:S02]  /*0b40*/  FSEL R40, R36, R40, !P0 ;  /* 0x0000002824287208 */ /* 0x000fe40004000000 */
[----:B------:R-:W-:Y:S01]  /*0b50*/  FSEL R41, R35, R41, !P0 ;  /* 0x0000002923297208 */ /* 0x000fe20004000000 */
[----:B------:R-:W-:Y:S06]  /*0b60*/  BRA `(.L_x_9) ;  /* 0x0000000000547947 */ /* 0x000fec0003800000 */
.L_x_8:
[----:B------:R-:W-:-:S14]  /*0b70*/  DSETP.NAN.AND P0, PT, R36, R36, PT ;  /* 0x000000242400722a */ /* 0x000fdc0003f08000 */
[----:B------:R-:W-:Y:S05]  /*0b80*/  @P0 BRA `(.L_x_10) ;  /* 0x0000000000440947 */ /* 0x000fea0003800000 */
[----:B------:R-:W-:-:S14]  /*0b90*/  DSETP.NAN.AND P0, PT, R34, R34, PT ;  /* 0x000000222200722a */ /* 0x000fdc0003f08000 */
[----:B------:R-:W-:Y:S05]  /*0ba0*/  @P0 BRA `(.L_x_11) ;  /* 0x0000000000300947 */ /* 0x000fea0003800000 */
[----:B------:R-:W-:Y:S01]  /*0bb0*/  ISETP.NE.AND P0, PT, R42, R49, PT ;  /* 0x000000312a00720c */ /* 0x000fe20003f05270 */
[----:B------:R-:W-:Y:S02]  /*0bc0*/  IMAD.MOV.U32 R40, RZ, RZ, 0x0 ;  /* 0x00000000ff287424 */ /* 0x000fe400078e00ff */
[----:B------:R-:W-:-:S10]  /*0bd0*/  IMAD.MOV.U32 R41, RZ, RZ, -0x80000 ;  /* 0xfff80000ff297424 */ /* 0x000fd400078e00ff */
[----:B------:R-:W-:Y:S05]  /*0be0*/  @!P0 BRA `(.L_x_9) ;  /* 0x0000000000348947 */ /* 0x000fea0003800000 */
[----:B------:R-:W-:Y:S02]  /*0bf0*/  ISETP.NE.AND P0, PT, R42, 0x7ff00000, PT ;  /* 0x7ff000002a00780c */ /* 0x000fe40003f05270 */
[----:B------:R-:W-:Y:S02]  /*0c00*/  LOP3.LUT R41, R37, 0x80000000, R35, 0x48, !PT ;  /* 0x8000000025297812 */ /* 0x000fe400078e4823 */
[----:B------:R-:W-:-:S13]  /*0c10*/  ISETP.EQ.OR P0, PT, R49, RZ, !P0 ;  /* 0x000000ff3100720c */ /* 0x000fda0004702670 */
[----:B------:R-:W-:Y:S01]  /*0c20*/  @P0 LOP3.LUT R32, R41, 0x7ff00000, RZ, 0xfc, !PT ;  /* 0x7ff0000029200812 */ /* 0x000fe200078efcff */
[----:B------:R-:W-:Y:S02]  /*0c30*/  @!P0 IMAD.MOV.U32 R40, RZ, RZ, RZ ;  /* 0x000000ffff288224 */ /* 0x000fe400078e00ff */
[----:B------:R-:W-:Y:S02]  /*0c40*/  @P0 IMAD.MOV.U32 R40, RZ, RZ, RZ ;  /* 0x000000ffff280224 */ /* 0x000fe400078e00ff */
[----:B------:R-:W-:Y:S01]  /*0c50*/  @P0 IMAD.MOV.U32 R41, RZ, RZ, R32 ;  /* 0x000000ffff290224 */ /* 0x000fe200078e0020 */
[----:B------:R-:W-:Y:S06]  /*0c60*/  BRA `(.L_x_9) ;  /* 0x0000000000147947 */ /* 0x000fec0003800000 */
.L_x_11:
[----:B------:R-:W-:Y:S01]  /*0c70*/  LOP3.LUT R41, R35, 0x80000, RZ, 0xfc, !PT ;  /* 0x0008000023297812 */ /* 0x000fe200078efcff */
[----:B------:R-:W-:Y:S01]  /*0c80*/  IMAD.MOV.U32 R40, RZ, RZ, R34 ;  /* 0x000000ffff287224 */ /* 0x000fe200078e0022 */
[----:B------:R-:W-:Y:S06]  /*0c90*/  BRA `(.L_x_9) ;  /* 0x0000000000087947 */ /* 0x000fec0003800000 */
.L_x_10:
[----:B------:R-:W-:Y:S01]  /*0ca0*/  LOP3.LUT R41, R37, 0x80000, RZ, 0xfc, !PT ;  /* 0x0008000025297812 */ /* 0x000fe200078efcff */
[----:B------:R-:W-:-:S07]  /*0cb0*/  IMAD.MOV.U32 R40, RZ, RZ, R36 ;  /* 0x000000ffff287224 */ /* 0x000fce00078e0024 */
.L_x_9:
[----:B------:R-:W-:Y:S05]  /*0cc0*/  BSYNC.RECONVERGENT B1 ;  /* 0x0000000000017941 */ /* 0x000fea0003800200 */
.L_x_7:
[----:B------:R-:W-:Y:S02]  /*0cd0*/  IMAD.MOV.U32 R32, RZ, RZ, R0 ;  /* 0x000000ffff207224 */ /* 0x000fe400078e0000 */
[----:B------:R-:W-:-:S04]  /*0ce0*/  IMAD.MOV.U32 R33, RZ, RZ, 0x0 ;  /* 0x00000000ff217424 */ /* 0x000fc800078e00ff */
[----:B------:R-:W-:Y:S05]  /*0cf0*/  RET.REL.NODEC R32 `(_Z7scatterPdS_S_S_ddii) ;  /* 0xfffffff020c07950 */ /* 0x000fea0003c3ffff */
.L_x_12:
        /* <DEDUP_REMOVED lines=16> */
.L_x_14:


//--------------------- .text._Z12injectSourcePdS_S_S_iiid --------------------------
	.section	.text._Z12injectSourcePdS_S_S_iiid,"ax",@progbits
	.align	128
        .global         _Z12injectSourcePdS_S_S_iiid
        .type           _Z12injectSourcePdS_S_S_iiid,@function
        .size           _Z12injectSourcePdS_S_S_iiid,(.L_x_19 - _Z12injectSourcePdS_S_S_iiid)
        .other          _Z12injectSourcePdS_S_S_iiid,@"STO_CUDA_ENTRY STV_DEFAULT"
_Z12injectSourcePdS_S_S_iiid:
.text._Z12injectSourcePdS_S_S_iiid:
[----:B------:R-:W-:Y:S01]  /*0000*/  LDC R1, c[0x0][0x37c] ;  /* 0x0000df00ff017b82 */ /* 0x000fe20000000800 */
[----:B------:R-:W0:Y:S07]  /*0010*/  S2R R0, SR_TID.X ;  /* 0x0000000000007919 */ /* 0x000e2e0000002100 */
[----:B------:R-:W0:Y:S02]  /*0020*/  S2UR UR4, SR_CTAID.X ;  /* 0x00000000000479c3 */ /* 0x000e240000002500 */
[----:B0-----:R-:W-:-:S13]  /*0030*/  LOP3.LUT P0, RZ, R0, UR4, RZ, 0xfc, !PT ;  /* 0x0000000400ff7c12 */ /* 0x001fda000f80fcff */
[----:B------:R-:W-:Y:S05]  /*0040*/  @P0 EXIT ;  /* 0x000000000000094d */ /* 0x000fea0003800000 */
[----:B------:R-:W0:Y:S01]  /*0050*/  LDC.64 R16, c[0x0][0x3a0] ;  /* 0x0000e800ff107b82 */ /* 0x000e220000000a00 */
[----:B------:R-:W0:Y:S01]  /*0060*/  LDCU UR6, c[0x0][0x3a8] ;  /* 0x00007500ff0677ac */ /* 0x000e220008000800 */
[----:B------:R-:W1:Y:S06]  /*0070*/  LDCU.64 UR4, c[0x0][0x358] ;  /* 0x00006b00ff0477ac */ /* 0x000e6c0008000a00 */
[----:B------:R-:W2:Y:S08]  /*0080*/  LDC.64 R2, c[0x0][0x380] ;  /* 0x0000e000ff027b82 */ /* 0x000eb00000000a00 */
[----:B------:R-:W3:Y:S01]  /*0090*/  LDC.64 R6, c[0x0][0x388] ;  /* 0x0000e200ff067b82 */ /* 0x000ee20000000a00 */
[----:B0-----:R-:W-:Y:S01]  /*00a0*/  IMAD R17, R16, UR6, R17 ;  /* 0x0000000610117c24 */ /* 0x001fe2000f8e0211 */
[----:B------:R-:W0:Y:S06]  /*00b0*/  LDCU.64 UR6, c[0x0][0x3b0] ;  /* 0x00007600ff0677ac */ /* 0x000e2c0008000a00 */
[----:B------:R-:W4:Y:S01]  /*00c0*/  LDC.64 R10, c[0x0][0x390] ;  /* 0x0000e400ff0a7b82 */ /* 0x000f220000000a00 */
[----:B--2---:R-:W-:-:S07]  /*00d0*/  IMAD.WIDE R2, R17, 0x8, R2 ;  /* 0x0000000811027825 */ /* 0x004fce00078e0202 */
[----:B------:R-:W2:Y:S01]  /*00e0*/  LDC.64 R14, c[0x0][0x398] ;  /* 0x0000e600ff0e7b82 */ /* 0x000ea20000000a00 */
[----:B-1----:R-:W0:Y:S01]  /*00f0*/  LDG.E.64 R4, desc[UR4][R2.64] ;  /* 0x0000000402047981 */ /* 0x002e22000c1e1b00 */
[----:B---3--:R-:W-:Y:S01]  /*0100*/  IMAD.WIDE R6, R17, 0x8, R6 ;  /* 0x0000000811067825 */ /* 0x008fe200078e0206 */
[----:B0-----:R-:W-:-:S07]  /*0110*/  DADD R4, R4, UR6 ;  /* 0x0000000604047e29 */ /* 0x001fce0008000000 */
[----:B------:R0:W-:Y:S04]  /*0120*/  STG.E.64 desc[UR4][R2.64], R4 ;  /* 0x0000000402007986 */ /* 0x0001e8000c101b04 */
[----:B------:R-:W3:Y:S01]  /*0130*/  LDG.E.64 R8, desc[UR4][R6.64] ;  /* 0x0000000406087981 */ /* 0x000ee2000c1e1b00 */
[----:B----4-:R-:W-:Y:S01]  /*0140*/  IMAD.WIDE R10, R17, 0x8, R10 ;  /* 0x00000008110a7825 */ /* 0x010fe200078e020a */
[----:B---3--:R-:W-:-:S07]  /*0150*/  DADD R8, R8, -UR6 ;  /* 0x8000000608087e29 */ /* 0x008fce0008000000 */
[----:B------:R-:W-:Y:S04]  /*0160*/  STG.E.64 desc[UR4][R6.64], R8 ;  /* 0x0000000806007986 */ /* 0x000fe8000c101b04 */
[----:B------:R-:W3:Y:S01]  /*0170*/  LDG.E.64 R12, desc[UR4][R10.64] ;  /* 0x000000040a0c7981 */ /* 0x000ee2000c1e1b00 */
[----:B--2---:R-:W-:Y:S01]  /*0180*/  IMAD.WIDE R14, R17, 0x8, R14 ;  /* 0x00000008110e7825 */ /* 0x004fe200078e020e */
[----:B---3--:R-:W-:-:S07]  /*0190*/  DADD R12, R12, -UR6 ;  /* 0x800000060c0c7e29 */ /* 0x008fce0008000000 */
[----:B------:R-:W-:Y:S04]  /*01a0*/  STG.E.64 desc[UR4][R10.64], R12 ;  /* 0x0000000c0a007986 */ /* 0x000fe8000c101b04 */
[----:B0-----:R-:W2:Y:S02]  /*01b0*/  LDG.E.64 R2, desc[UR4][R14.64] ;  /* 0x000000040e027981 */ /* 0x001ea4000c1e1b00 */
[----:B--2---:R-:W-:-:S07]  /*01c0*/  DADD R2, R2, UR6 ;  /* 0x0000000602027e29 */ /* 0x004fce0008000000 */
[----:B------:R-:W-:Y:S01]  /*01d0*/  STG.E.64 desc[UR4][R14.64], R2 ;  /* 0x000000020e007986 */ /* 0x000fe2000c101b04 */
[----:B------:R-:W-:Y:S05]  /*01e0*/  EXIT ;  /* 0x000000000000794d */ /* 0x000fea0003800000 */
.L_x_13:
        /* <DEDUP_REMOVED lines=9> */
.L_x_19:


//--------------------- .nv.shared.reserved.0     --------------------------
	.section	.nv.shared.reserved.0,"aw",@nobits
	.weak		__nv_reservedSMEM_offset_0_alias
	.size		__nv_reservedSMEM_offset_0_alias, 0, 64
	.other		__nv_reservedSMEM_offset_0_alias,@"STO_CUDA_RESERVED_SHARED STV_DEFAULT"
__nv_reservedSMEM_offset_0_alias:
	.zero		0
	.zero		64


//--------------------- .nv.shared._Z7scatterPdS_S_S_ddii --------------------------
	.section	.nv.shared._Z7scatterPdS_S_S_ddii,"aw",@nobits
	.sectionflags	@""
	.align	8
.nv.shared._Z7scatterPdS_S_S_ddii:
	.zero		33792


//--------------------- .nv.constant0._Z10saveOutputidPdS_S_iii --------------------------
	.section	.nv.constant0._Z10saveOutputidPdS_S_iii,"a",@progbits
	.sectionflags	@""
	.align	4
.nv.constant0._Z10saveOutputidPdS_S_iii:
	.zero		948


//--------------------- .nv.constant0._Z8boundaryPdS_S_S_iiidddd --------------------------
	.section	.nv.constant0._Z8boundaryPdS_S_S_iiidddd,"a",@progbits
	.sectionflags	@""
	.align	4
.nv.constant0._Z8boundaryPdS_S_S_iiidddd:
	.zero		976


//--------------------- .nv.constant0._Z7connectPdS_S_S_ii --------------------------
	.section	.nv.constant0._Z7connectPdS_S_S_ii,"a",@progbits
	.sectionflags	@""
	.align	4
.nv.constant0._Z7connectPdS_S_S_ii:
	.zero		936


//--------------------- .nv.constant0._Z7scatterPdS_S_S_ddii --------------------------
	.section	.nv.constant0._Z7scatterPdS_S_S_ddii,"a",@progbits
	.sectionflags	@""
	.align	4
.nv.constant0._Z7scatterPdS_S_S_ddii:
	.zero		952


//--------------------- .nv.constant0._Z12injectSourcePdS_S_S_iiid --------------------------
	.section	.nv.constant0._Z12injectSourcePdS_S_S_iiid,"a",@progbits
	.sectionflags	@""
	.align	4
.nv.constant0._Z12injectSourcePdS_S_S_iiid:
	.zero		952


//--------------------- SYMBOLS --------------------------

	.type		.nv.reservedSmem.offset0,@object
	.size		.nv.reservedSmem.offset0,0x4
	.type		.nv.reservedSmem.cap,@object
	.size		.nv.reservedSmem.cap,0x4
